//
// Generated by NVIDIA NVVM Compiler
//
// Compiler Build ID: CL-36424714
// Cuda compilation tools, release 13.0, V13.0.88
// Based on NVVM 20.0.0
//

.version 9.0
.target sm_100
.address_size 64

	// .globl	_Z12trans_kernelPKfPfii
// _ZZ13matmul_kernelPKfS0_PfiiiE2sA has been demoted
// _ZZ13matmul_kernelPKfS0_PfiiiE2sB has been demoted
// _ZZ14softmax_kernelPfiifE5s_max has been demoted
// _ZZ14softmax_kernelPfiifE5s_sum has been demoted

.visible .entry _Z12trans_kernelPKfPfii(
	.param .u64 .ptr .align 1 _Z12trans_kernelPKfPfii_param_0,
	.param .u64 .ptr .align 1 _Z12trans_kernelPKfPfii_param_1,
	.param .u32 _Z12trans_kernelPKfPfii_param_2,
	.param .u32 _Z12trans_kernelPKfPfii_param_3
)
{
	.reg .pred 	%p<4>;
	.reg .b32 	%r<15>;
	.reg .b32 	%f<2>;
	.reg .b64 	%rd<9>;

	ld.param.u64 	%rd1, [_Z12trans_kernelPKfPfii_param_0];
	ld.param.u64 	%rd2, [_Z12trans_kernelPKfPfii_param_1];
	ld.param.u32 	%r5, [_Z12trans_kernelPKfPfii_param_2];
	ld.param.u32 	%r4, [_Z12trans_kernelPKfPfii_param_3];
	mov.u32 	%r6, %tid.x;
	mov.u32 	%r7, %ntid.x;
	mov.u32 	%r8, %ctaid.x;
	mad.lo.s32 	%r1, %r7, %r8, %r6;
	mov.u32 	%r9, %tid.y;
	mov.u32 	%r10, %ntid.y;
	mov.u32 	%r11, %ctaid.y;
	mad.lo.s32 	%r12, %r10, %r11, %r9;
	setp.ge.s32 	%p1, %r1, %r4;
	setp.ge.s32 	%p2, %r12, %r5;
	or.pred  	%p3, %p1, %p2;
	@%p3 bra 	$L__BB0_2;
	cvta.to.global.u64 	%rd3, %rd1;
	cvta.to.global.u64 	%rd4, %rd2;
	mad.lo.s32 	%r13, %r4, %r12, %r1;
	mul.wide.s32 	%rd5, %r13, 4;
	add.s64 	%rd6, %rd3, %rd5;
	ld.global.f32 	%f1, [%rd6];
	mad.lo.s32 	%r14, %r5, %r1, %r12;
	mul.wide.s32 	%rd7, %r14, 4;
	add.s64 	%rd8, %rd4, %rd7;
	st.global.f32 	[%rd8], %f1;
$L__BB0_2:
	ret;

}
	// .globl	_Z13matmul_kernelPKfS0_Pfiii
.visible .entry _Z13matmul_kernelPKfS0_Pfiii(
	.param .u64 .ptr .align 1 _Z13matmul_kernelPKfS0_Pfiii_param_0,
	.param .u64 .ptr .align 1 _Z13matmul_kernelPKfS0_Pfiii_param_1,
	.param .u64 .ptr .align 1 _Z13matmul_kernelPKfS0_Pfiii_param_2,
	.param .u32 _Z13matmul_kernelPKfS0_Pfiii_param_3,
	.param .u32 _Z13matmul_kernelPKfS0_Pfiii_param_4,
	.param .u32 _Z13matmul_kernelPKfS0_Pfiii_param_5
)
{
	.reg .pred 	%p<12>;
	.reg .b32 	%r<42>;
	.reg .b32 	%f<63>;
	.reg .b64 	%rd<13>;
	// demoted variable
	.shared .align 4 .b8 _ZZ13matmul_kernelPKfS0_PfiiiE2sA[1024];
	// demoted variable
	.shared .align 4 .b8 _ZZ13matmul_kernelPKfS0_PfiiiE2sB[1024];
	ld.param.u64 	%rd3, [_Z13matmul_kernelPKfS0_Pfiii_param_0];
	ld.param.u64 	%rd4, [_Z13matmul_kernelPKfS0_Pfiii_param_1];
	ld.param.u64 	%rd5, [_Z13matmul_kernelPKfS0_Pfiii_param_2];
	ld.param.u32 	%r23, [_Z13matmul_kernelPKfS0_Pfiii_param_3];
	ld.param.u32 	%r24, [_Z13matmul_kernelPKfS0_Pfiii_param_4];
	ld.param.u32 	%r25, [_Z13matmul_kernelPKfS0_Pfiii_param_5];
	mov.u32 	%r37, %tid.x;
	mov.u32 	%r26, %ntid.x;
	mov.u32 	%r27, %ctaid.x;
	mad.lo.s32 	%r2, %r26, %r27, %r37;
	mov.u32 	%r39, %tid.y;
	mov.u32 	%r28, %ntid.y;
	mov.u32 	%r29, %ctaid.y;
	mad.lo.s32 	%r4, %r28, %r29, %r39;
	setp.lt.s32 	%p1, %r24, 1;
	mov.f32 	%f62, 0f00000000;
	@%p1 bra 	$L__BB1_7;
	add.s32 	%r30, %r24, 15;
	shr.u32 	%r31, %r30, 4;
	shl.b32 	%r32, %r39, 6;
	mov.u32 	%r33, _ZZ13matmul_kernelPKfS0_PfiiiE2sA;
	add.s32 	%r5, %r33, %r32;
	shl.b32 	%r34, %r37, 2;
	add.s32 	%r6, %r5, %r34;
	mov.u32 	%r35, _ZZ13matmul_kernelPKfS0_PfiiiE2sB;
	add.s32 	%r8, %r35, %r34;
	add.s32 	%r7, %r8, %r32;
	neg.s32 	%r41, %r31;
	mad.lo.s32 	%r40, %r39, %r25, %r2;
	shl.b32 	%r11, %r25, 4;
	mad.lo.s32 	%r38, %r24, %r4, %r37;
	cvta.to.global.u64 	%rd1, %rd3;
	cvta.to.global.u64 	%rd2, %rd4;
	mov.f32 	%f62, 0f00000000;
$L__BB1_2:
	setp.ge.s32 	%p2, %r4, %r23;
	setp.ge.u32 	%p3, %r37, %r24;
	mov.f32 	%f60, 0f00000000;
	or.pred  	%p4, %p2, %p3;
	@%p4 bra 	$L__BB1_4;
	mul.wide.u32 	%rd6, %r38, 4;
	add.s64 	%rd7, %rd1, %rd6;
	ld.global.f32 	%f60, [%rd7];
$L__BB1_4:
	setp.ge.s32 	%p5, %r2, %r25;
	st.shared.f32 	[%r6], %f60;
	setp.ge.u32 	%p6, %r39, %r24;
	mov.f32 	%f61, 0f00000000;
	or.pred  	%p7, %p5, %p6;
	@%p7 bra 	$L__BB1_6;
	mul.wide.u32 	%rd8, %r40, 4;
	add.s64 	%rd9, %rd2, %rd8;
	ld.global.f32 	%f61, [%rd9];
$L__BB1_6:
	st.shared.f32 	[%r7], %f61;
	bar.sync 	0;
	ld.shared.f32 	%f12, [%r5];
	ld.shared.f32 	%f13, [%r8];
	fma.rn.f32 	%f14, %f12, %f13, %f62;
	ld.shared.f32 	%f15, [%r5+4];
	ld.shared.f32 	%f16, [%r8+64];
	fma.rn.f32 	%f17, %f15, %f16, %f14;
	ld.shared.f32 	%f18, [%r5+8];
	ld.shared.f32 	%f19, [%r8+128];
	fma.rn.f32 	%f20, %f18, %f19, %f17;
	ld.shared.f32 	%f21, [%r5+12];
	ld.shared.f32 	%f22, [%r8+192];
	fma.rn.f32 	%f23, %f21, %f22, %f20;
	ld.shared.f32 	%f24, [%r5+16];
	ld.shared.f32 	%f25, [%r8+256];
	fma.rn.f32 	%f26, %f24, %f25, %f23;
	ld.shared.f32 	%f27, [%r5+20];
	ld.shared.f32 	%f28, [%r8+320];
	fma.rn.f32 	%f29, %f27, %f28, %f26;
	ld.shared.f32 	%f30, [%r5+24];
	ld.shared.f32 	%f31, [%r8+384];
	fma.rn.f32 	%f32, %f30, %f31, %f29;
	ld.shared.f32 	%f33, [%r5+28];
	ld.shared.f32 	%f34, [%r8+448];
	fma.rn.f32 	%f35, %f33, %f34, %f32;
	ld.shared.f32 	%f36, [%r5+32];
	ld.shared.f32 	%f37, [%r8+512];
	fma.rn.f32 	%f38, %f36, %f37, %f35;
	ld.shared.f32 	%f39, [%r5+36];
	ld.shared.f32 	%f40, [%r8+576];
	fma.rn.f32 	%f41, %f39, %f40, %f38;
	ld.shared.f32 	%f42, [%r5+40];
	ld.shared.f32 	%f43, [%r8+640];
	fma.rn.f32 	%f44, %f42, %f43, %f41;
	ld.shared.f32 	%f45, [%r5+44];
	ld.shared.f32 	%f46, [%r8+704];
	fma.rn.f32 	%f47, %f45, %f46, %f44;
	ld.shared.f32 	%f48, [%r5+48];
	ld.shared.f32 	%f49, [%r8+768];
	fma.rn.f32 	%f50, %f48, %f49, %f47;
	ld.shared.f32 	%f51, [%r5+52];
	ld.shared.f32 	%f52, [%r8+832];
	fma.rn.f32 	%f53, %f51, %f52, %f50;
	ld.shared.f32 	%f54, [%r5+56];
	ld.shared.f32 	%f55, [%r8+896];
	fma.rn.f32 	%f56, %f54, %f55, %f53;
	ld.shared.f32 	%f57, [%r5+60];
	ld.shared.f32 	%f58, [%r8+960];
	fma.rn.f32 	%f62, %f57, %f58, %f56;
	bar.sync 	0;
	add.s32 	%r41, %r41, 1;
	setp.ne.s32 	%p8, %r41, 0;
	add.s32 	%r40, %r40, %r11;
	add.s32 	%r39, %r39, 16;
	add.s32 	%r38, %r38, 16;
	add.s32 	%r37, %r37, 16;
	@%p8 bra 	$L__BB1_2;
$L__BB1_7:
	setp.ge.s32 	%p9, %r2, %r25;
	setp.ge.s32 	%p10, %r4, %r23;
	or.pred  	%p11, %p9, %p10;
	@%p11 bra 	$L__BB1_9;
	mad.lo.s32 	%r36, %r25, %r4, %r2;
	cvta.to.global.u64 	%rd10, %rd5;
	mul.wide.s32 	%rd11, %r36, 4;
	add.s64 	%rd12, %rd10, %rd11;
	st.global.f32 	[%rd12], %f62;
$L__BB1_9:
	ret;

}
	// .globl	_Z14softmax_kernelPfiif
.visible .entry _Z14softmax_kernelPfiif(
	.param .u64 .ptr .align 1 _Z14softmax_kernelPfiif_param_0,
	.param .u32 _Z14softmax_kernelPfiif_param_1,
	.param .u32 _Z14softmax_kernelPfiif_param_2,
	.param .f32 _Z14softmax_kernelPfiif_param_3
)
{
	.reg .pred 	%p<14>;
	.reg .b32 	%r<40>;
	.reg .b32 	%f<42>;
	.reg .b64 	%rd<9>;
	// demoted variable
	.shared .align 4 .b8 _ZZ14softmax_kernelPfiifE5s_max[1024];
	// demoted variable
	.shared .align 4 .b8 _ZZ14softmax_kernelPfiifE5s_sum[1024];
	ld.param.u64 	%rd2, [_Z14softmax_kernelPfiif_param_0];
	ld.param.u32 	%r21, [_Z14softmax_kernelPfiif_param_1];
	ld.param.u32 	%r20, [_Z14softmax_kernelPfiif_param_2];
	ld.param.f32 	%f9, [_Z14softmax_kernelPfiif_param_3];
	cvta.to.global.u64 	%rd1, %rd2;
	mov.u32 	%r1, %ctaid.x;
	mov.u32 	%r39, %tid.x;
	setp.ge.s32 	%p1, %r1, %r21;
	@%p1 bra 	$L__BB2_20;
	setp.ge.s32 	%p2, %r39, %r20;
	mov.f32 	%f39, 0fFF800000;
	@%p2 bra 	$L__BB2_4;
	mul.lo.s32 	%r3, %r20, %r1;
	mov.f32 	%f39, 0fFF800000;
	mov.u32 	%r4, %ntid.x;
	mov.u32 	%r35, %r39;
$L__BB2_3:
	add.s32 	%r22, %r35, %r3;
	mul.wide.s32 	%rd3, %r22, 4;
	add.s64 	%rd4, %rd1, %rd3;
	ld.global.f32 	%f12, [%rd4];
	max.f32 	%f39, %f39, %f12;
	add.s32 	%r35, %r35, %r4;
	setp.lt.s32 	%p3, %r35, %r20;
	@%p3 bra 	$L__BB2_3;
$L__BB2_4:
	shl.b32 	%r23, %r39, 2;
	mov.u32 	%r24, _ZZ14softmax_kernelPfiifE5s_max;
	add.s32 	%r7, %r24, %r23;
	st.shared.f32 	[%r7], %f39;
	bar.sync 	0;
	mov.u32 	%r8, %ntid.x;
	setp.lt.u32 	%p4, %r8, 2;
	@%p4 bra 	$L__BB2_9;
	mov.u32 	%r36, %r8;
$L__BB2_6:
	shr.u32 	%r10, %r36, 1;
	setp.ge.u32 	%p5, %r39, %r10;
	@%p5 bra 	$L__BB2_8;
	ld.shared.f32 	%f13, [%r7];
	shl.b32 	%r25, %r10, 2;
	add.s32 	%r26, %r7, %r25;
	ld.shared.f32 	%f14, [%r26];
	max.f32 	%f15, %f13, %f14;
	st.shared.f32 	[%r7], %f15;
$L__BB2_8:
	bar.sync 	0;
	setp.gt.u32 	%p6, %r36, 3;
	mov.u32 	%r36, %r10;
	@%p6 bra 	$L__BB2_6;
$L__BB2_9:
	setp.ge.s32 	%p7, %r39, %r20;
	mov.f32 	%f41, 0f00000000;
	@%p7 bra 	$L__BB2_12;
	ld.shared.f32 	%f4, [_ZZ14softmax_kernelPfiifE5s_max];
	mul.lo.s32 	%r11, %r20, %r1;
	mov.f32 	%f41, 0f00000000;
	mov.u32 	%r37, %r39;
$L__BB2_11:
	add.s32 	%r27, %r37, %r11;
	mul.wide.s32 	%rd5, %r27, 4;
	add.s64 	%rd6, %rd1, %rd5;
	ld.global.f32 	%f18, [%rd6];
	sub.f32 	%f19, %f18, %f4;
	mul.f32 	%f20, %f9, %f19;
	fma.rn.f32 	%f21, %f20, 0f3BBB989D, 0f3F000000;
	cvt.sat.f32.f32 	%f22, %f21;
	mov.f32 	%f23, 0f4B400001;
	mov.f32 	%f24, 0f437C0000;
	fma.rm.f32 	%f25, %f22, %f24, %f23;
	add.f32 	%f26, %f25, 0fCB40007F;
	neg.f32 	%f27, %f26;
	fma.rn.f32 	%f28, %f20, 0f3FB8AA3B, %f27;
	fma.rn.f32 	%f29, %f20, 0f32A57060, %f28;
	mov.b32 	%r28, %f25;
	shl.b32 	%r29, %r28, 23;
	mov.b32 	%f30, %r29;
	ex2.approx.ftz.f32 	%f31, %f29;
	mul.f32 	%f32, %f31, %f30;
	add.f32 	%f41, %f41, %f32;
	st.global.f32 	[%rd6], %f32;
	add.s32 	%r37, %r37, %r8;
	setp.lt.s32 	%p8, %r37, %r20;
	@%p8 bra 	$L__BB2_11;
$L__BB2_12:
	setp.lt.u32 	%p9, %r8, 2;
	mov.u32 	%r31, _ZZ14softmax_kernelPfiifE5s_sum;
	add.s32 	%r14, %r31, %r23;
	st.shared.f32 	[%r14], %f41;
	bar.sync 	0;
	@%p9 bra 	$L__BB2_17;
	mov.u32 	%r38, %r8;
$L__BB2_14:
	shr.u32 	%r16, %r38, 1;
	setp.ge.u32 	%p10, %r39, %r16;
	@%p10 bra 	$L__BB2_16;
	shl.b32 	%r32, %r16, 2;
	add.s32 	%r33, %r14, %r32;
	ld.shared.f32 	%f33, [%r33];
	ld.shared.f32 	%f34, [%r14];
	add.f32 	%f35, %f33, %f34;
	st.shared.f32 	[%r14], %f35;
$L__BB2_16:
	bar.sync 	0;
	setp.gt.u32 	%p11, %r38, 3;
	mov.u32 	%r38, %r16;
	@%p11 bra 	$L__BB2_14;
$L__BB2_17:
	setp.ge.s32 	%p12, %r39, %r20;
	@%p12 bra 	$L__BB2_20;
	ld.shared.f32 	%f8, [_ZZ14softmax_kernelPfiifE5s_sum];
	mul.lo.s32 	%r17, %r20, %r1;
$L__BB2_19:
	add.s32 	%r34, %r39, %r17;
	mul.wide.s32 	%rd7, %r34, 4;
	add.s64 	%rd8, %rd1, %rd7;
	ld.global.f32 	%f36, [%rd8];
	div.rn.f32 	%f37, %f36, %f8;
	st.global.f32 	[%rd8], %f37;
	add.s32 	%r39, %r39, %r8;
	setp.lt.s32 	%p13, %r39, %r20;
	@%p13 bra 	$L__BB2_19;
$L__BB2_20:
	ret;

}


// ===== COMPILED SASS (sm_100) =====

	.target	sm_100

	.elftype	@"ET_EXEC"


//--------------------- .note.nv.tkinfo           --------------------------
	.section	.note.nv.tkinfo,"",@"SHT_NOTE"
	.sectionflags	@"SHF_NOTE_NV_TKINFO"
	.tkinfo
        /*0018*/ 	.word	0x00000002
        /*0030*/ 	.string	""
        /*0030*/ 	.string	"ptxas"
        /*0030*/ 	.string	"Cuda compilation tools, release 13.0, V13.0.88"
        /*0030*/ 	.string	"Build cuda_13.0.r13.0/compiler.36424714_0"
        /*0030*/ 	.string	"-arch sm_100 -m 64 "



//--------------------- .note.nv.cuinfo           --------------------------
	.section	.note.nv.cuinfo,"",@"SHT_NOTE"
	.sectionflags	@"SHF_NOTE_NV_CUINFO"
        /*0018*/ 	.short	0x0002
        /*001a*/ 	.short	0x0064
        /*001c*/ 	.short	0x0082
	.zero		2


//--------------------- .nv.info                  --------------------------
	.section	.nv.info,"",@"SHT_CUDA_INFO"
	.align	4


	//----- nvinfo : EIATTR_REGCOUNT
	.align		4
        /*0000*/ 	.byte	0x04, 0x2f
        /*0002*/ 	.short	(.L_1 - .L_0)
	.align		4
.L_0:
        /*0004*/ 	.word	index@(_Z12trans_kernelPKfPfii)
        /*0008*/ 	.word	0x0000000a


	//----- nvinfo : EIATTR_FRAME_SIZE
	.align		4
.L_1:
        /*000c*/ 	.byte	0x04, 0x11
        /*000e*/ 	.short	(.L_3 - .L_2)
	.align		4
.L_2:
        /*0010*/ 	.word	index@(_Z12trans_kernelPKfPfii)
        /*0014*/ 	.word	0x00000000


	//----- nvinfo : EIATTR_REGCOUNT
	.align		4
.L_3:
        /*0018*/ 	.byte	0x04, 0x2f
        /*001a*/ 	.short	(.L_5 - .L_4)
	.align		4
.L_4:
        /*001c*/ 	.word	index@(_Z13matmul_kernelPKfS0_Pfiii)
        /*0020*/ 	.word	0x00000020


	//----- nvinfo : EIATTR_FRAME_SIZE
	.align		4
.L_5:
        /*0024*/ 	.byte	0x04, 0x11
        /*0026*/ 	.short	(.L_7 - .L_6)
	.align		4
.L_6:
        /*0028*/ 	.word	index@(_Z13matmul_kernelPKfS0_Pfiii)
        /*002c*/ 	.word	0x00000000


	//----- nvinfo : EIATTR_REGCOUNT
	.align		4
.L_7:
        /*0030*/ 	.byte	0x04, 0x2f
        /*0032*/ 	.short	(.L_9 - .L_8)
	.align		4
.L_8:
        /*0034*/ 	.word	index@(_Z14softmax_kernelPfiif)
        /*0038*/ 	.word	0x00000016


	//----- nvinfo : EIATTR_FRAME_SIZE
	.align		4
.L_9:
        /*003c*/ 	.byte	0x04, 0x11
        /*003e*/ 	.short	(.L_11 - .L_10)
	.align		4
.L_10:
        /*0040*/ 	.word	index@($__internal_0_$__cuda_sm3x_div_rn_noftz_f32_slowpath)
        /*0044*/ 	.word	0x00000000


	//----- nvinfo : EIATTR_FRAME_SIZE
	.align		4
.L_11:
        /*0048*/ 	.byte	0x04, 0x11
        /*004a*/ 	.short	(.L_13 - .L_12)
	.align		4
.L_12:
        /*004c*/ 	.word	index@(_Z14softmax_kernelPfiif)
        /*0050*/ 	.word	0x00000000


	//----- nvinfo : EIATTR_MIN_STACK_SIZE
	.align		4
.L_13:
        /*0054*/ 	.byte	0x04, 0x12
        /*0056*/ 	.short	(.L_15 - .L_14)
	.align		4
.L_14:
        /*0058*/ 	.word	index@(_Z14softmax_kernelPfiif)
        /*005c*/ 	.word	0x00000000


	//----- nvinfo : EIATTR_MIN_STACK_SIZE
	.align		4
.L_15:
        /*0060*/ 	.byte	0x04, 0x12
        /*0062*/ 	.short	(.L_17 - .L_16)
	.align		4
.L_16:
        /*0064*/ 	.word	index@(_Z13matmul_kernelPKfS0_Pfiii)
        /*0068*/ 	.word	0x00000000


	//----- nvinfo : EIATTR_MIN_STACK_SIZE
	.align		4
.L_17:
        /*006c*/ 	.byte	0x04, 0x12
        /*006e*/ 	.short	(.L_19 - .L_18)
	.align		4
.L_18:
        /*0070*/ 	.word	index@(_Z12trans_kernelPKfPfii)
        /*0074*/ 	.word	0x00000000
.L_19:


//--------------------- .nv.compat                --------------------------
	.section	.nv.compat,"",@"SHT_CUDA_COMPAT_INFO"
	.align	4
        /*0000*/ 	.byte	0x02, 0x09, 0x00, 0x00, 0x02, 0x02, 0x01, 0x00, 0x02, 0x05, 0x05, 0x00, 0x03, 0x07, 0x01, 0x01
        /*0010*/ 	.byte	0x02, 0x03, 0x00, 0x00, 0x02, 0x06, 0x01, 0x00, 0x04, 0x0b, 0x08, 0x00, 0x01, 0x00, 0x00, 0x00
        /*0020*/ 	.byte	0x00, 0x00, 0x00, 0x00


//--------------------- .nv.info._Z14softmax_kernelPfiif --------------------------
	.section	.nv.info._Z14softmax_kernelPfiif,"",@"SHT_CUDA_INFO"
	.sectionflags	@""
	.align	4


	//----- nvinfo : EIATTR_CUDA_API_VERSION
	.align		4
        /*0000*/ 	.byte	0x04, 0x37
        /*0002*/ 	.short	(.L_21 - .L_20)
.L_20:
        /*0004*/ 	.word	0x00000082


	//----- nvinfo : EIATTR_KPARAM_INFO
	.align		4
.L_21:
        /*0008*/ 	.byte	0x04, 0x17
        /*000a*/ 	.short	(.L_23 - .L_22)
.L_22:
        /*000c*/ 	.word	0x00000000
        /*0010*/ 	.short	0x0003
        /*0012*/ 	.short	0x0010
        /*0014*/ 	.byte	0x00, 0xf0, 0x11, 0x00


	//----- nvinfo : EIATTR_KPARAM_INFO
	.align		4
.L_23:
        /*0018*/ 	.byte	0x04, 0x17
        /*001a*/ 	.short	(.L_25 - .L_24)
.L_24:
        /*001c*/ 	.word	0x00000000
        /*0020*/ 	.short	0x0002
        /*0022*/ 	.short	0x000c
        /*0024*/ 	.byte	0x00, 0xf0, 0x11, 0x00


	//----- nvinfo : EIATTR_KPARAM_INFO
	.align		4
.L_25:
        /*0028*/ 	.byte	0x04, 0x17
        /*002a*/ 	.short	(.L_27 - .L_26)
.L_26:
        /*002c*/ 	.word	0x00000000
        /*0030*/ 	.short	0x0001
        /*0032*/ 	.short	0x0008
        /*0034*/ 	.byte	0x00, 0xf0, 0x11, 0x00


	//----- nvinfo : EIATTR_KPARAM_INFO
	.align		4
.L_27:
        /*0038*/ 	.byte	0x04, 0x17
        /*003a*/ 	.short	(.L_29 - .L_28)
.L_28:
        /*003c*/ 	.word	0x00000000
        /*0040*/ 	.short	0x0000
        /*0042*/ 	.short	0x0000
        /*0044*/ 	.byte	0x00, 0xf5, 0x21, 0x00


	//----- nvinfo : EIATTR_SPARSE_MMA_MASK
	.align		4
.L_29:
        /*0048*/ 	.byte	0x03, 0x50
        /*004a*/ 	.short	0x0000


	//----- nvinfo : EIATTR_MAXREG_COUNT
	.align		4
        /*004c*/ 	.byte	0x03, 0x1b
        /*004e*/ 	.short	0x00ff


	//----- nvinfo : EIATTR_NUM_BARRIERS
	.align		4
        /*0050*/ 	.byte	0x02, 0x4c
        /*0052*/ 	.byte	0x01
	.zero		1


	//----- nvinfo : EIATTR_MERCURY_ISA_VERSION
	.align		4
        /*0054*/ 	.byte	0x03, 0x5f
        /*0056*/ 	.short	0x0101


	//----- nvinfo : EIATTR_VRC_CTA_INIT_COUNT
	.align		4
        /*0058*/ 	.byte	0x02, 0x4a
	.zero		1
	.zero		1


	//----- nvinfo : EIATTR_EXIT_INSTR_OFFSETS
	.align		4
        /*005c*/ 	.byte	0x04, 0x1c
        /*005e*/ 	.short	(.L_31 - .L_30)


	//   ....[0]....
.L_30:
        /*0060*/ 	.word	0x00000040


	//   ....[1]....
        /*0064*/ 	.word	0x00000660


	//   ....[2]....
        /*0068*/ 	.word	0x00000820


	//----- nvinfo : EIATTR_CRS_STACK_SIZE
	.align		4
.L_31:
        /*006c*/ 	.byte	0x04, 0x1e
        /*006e*/ 	.short	(.L_33 - .L_32)
.L_32:
        /*0070*/ 	.word	0x00000000


	//----- nvinfo : EIATTR_CBANK_PARAM_SIZE
	.align		4
.L_33:
        /*0074*/ 	.byte	0x03, 0x19
        /*0076*/ 	.short	0x0014


	//----- nvinfo : EIATTR_PARAM_CBANK
	.align		4
        /*0078*/ 	.byte	0x04, 0x0a
        /*007a*/ 	.short	(.L_35 - .L_34)
	.align		4
.L_34:
        /*007c*/ 	.word	index@(.nv.constant0._Z14softmax_kernelPfiif)
        /*0080*/ 	.short	0x0380
        /*0082*/ 	.short	0x0014


	//----- nvinfo : EIATTR_SW_WAR
	.align		4
.L_35:
        /*0084*/ 	.byte	0x04, 0x36
        /*0086*/ 	.short	(.L_37 - .L_36)
.L_36:
        /*0088*/ 	.word	0x00000008
.L_37:


//--------------------- .nv.info._Z13matmul_kernelPKfS0_Pfiii --------------------------
	.section	.nv.info._Z13matmul_kernelPKfS0_Pfiii,"",@"SHT_CUDA_INFO"
	.sectionflags	@""
	.align	4


	//----- nvinfo : EIATTR_CUDA_API_VERSION
	.align		4
        /*0000*/ 	.byte	0x04, 0x37
        /*0002*/ 	.short	(.L_39 - .L_38)
.L_38:
        /*0004*/ 	.word	0x00000082


	//----- nvinfo : EIATTR_KPARAM_INFO
	.align		4
.L_39:
        /*0008*/ 	.byte	0x04, 0x17
        /*000a*/ 	.short	(.L_41 - .L_40)
.L_40:
        /*000c*/ 	.word	0x00000000
        /*0010*/ 	.short	0x0005
        /*0012*/ 	.short	0x0020
        /*0014*/ 	.byte	0x00, 0xf0, 0x11, 0x00


	//----- nvinfo : EIATTR_KPARAM_INFO
	.align		4
.L_41:
        /*0018*/ 	.byte	0x04, 0x17
        /*001a*/ 	.short	(.L_43 - .L_42)
.L_42:
        /*001c*/ 	.word	0x00000000
        /*0020*/ 	.short	0x0004
        /*0022*/ 	.short	0x001c
        /*0024*/ 	.byte	0x00, 0xf0, 0x11, 0x00


	//----- nvinfo : EIATTR_KPARAM_INFO
	.align		4
.L_43:
        /*0028*/ 	.byte	0x04, 0x17
        /*002a*/ 	.short	(.L_45 - .L_44)
.L_44:
        /*002c*/ 	.word	0x00000000
        /*0030*/ 	.short	0x0003
        /*0032*/ 	.short	0x0018
        /*0034*/ 	.byte	0x00, 0xf0, 0x11, 0x00


	//----- nvinfo : EIATTR_KPARAM_INFO
	.align		4
.L_45:
        /*0038*/ 	.byte	0x04, 0x17
        /*003a*/ 	.short	(.L_47 - .L_46)
.L_46:
        /*003c*/ 	.word	0x00000000
        /*0040*/ 	.short	0x0002
        /*0042*/ 	.short	0x0010
        /*0044*/ 	.byte	0x00, 0xf5, 0x21, 0x00


	//----- nvinfo : EIATTR_KPARAM_INFO
	.align		4
.L_47:
        /*0048*/ 	.byte	0x04, 0x17
        /*004a*/ 	.short	(.L_49 - .L_48)
.L_48:
        /*004c*/ 	.word	0x00000000
        /*0050*/ 	.short	0x0001
        /*0052*/ 	.short	0x0008
        /*0054*/ 	.byte	0x00, 0xf5, 0x21, 0x00


	//----- nvinfo : EIATTR_KPARAM_INFO
	.align		4
.L_49:
        /*0058*/ 	.byte	0x04, 0x17
        /*005a*/ 	.short	(.L_51 - .L_50)
.L_50:
        /*005c*/ 	.word	0x00000000
        /*0060*/ 	.short	0x0000
        /*0062*/ 	.short	0x0000
        /*0064*/ 	.byte	0x00, 0xf5, 0x21, 0x00


	//----- nvinfo : EIATTR_SPARSE_MMA_MASK
	.align		4
.L_51:
        /*0068*/ 	.byte	0x03, 0x50
        /*006a*/ 	.short	0x0000


	//----- nvinfo : EIATTR_MAXREG_COUNT
	.align		4
        /*006c*/ 	.byte	0x03, 0x1b
        /*006e*/ 	.short	0x00ff


	//----- nvinfo : EIATTR_NUM_BARRIERS
	.align		4
        /*0070*/ 	.byte	0x02, 0x4c
        /*0072*/ 	.byte	0x01
	.zero		1


	//----- nvinfo : EIATTR_MERCURY_ISA_VERSION
	.align		4
        /*0074*/ 	.byte	0x03, 0x5f
        /*0076*/ 	.short	0x0101


	//----- nvinfo : EIATTR_VRC_CTA_INIT_COUNT
	.align		4
        /*0078*/ 	.byte	0x02, 0x4a
	.zero		1
	.zero		1


	//----- nvinfo : EIATTR_EXIT_INSTR_OFFSETS
	.align		4
        /*007c*/ 	.byte	0x04, 0x1c
        /*007e*/ 	.short	(.L_53 - .L_52)


	//   ....[0]....
.L_52:
        /*0080*/ 	.word	0x00000600


	//   ....[1]....
        /*0084*/ 	.word	0x00000650


	//----- nvinfo : EIATTR_CBANK_PARAM_SIZE
	.align		4
.L_53:
        /*0088*/ 	.byte	0x03, 0x19
        /*008a*/ 	.short	0x0024


	//----- nvinfo : EIATTR_PARAM_CBANK
	.align		4
        /*008c*/ 	.byte	0x04, 0x0a
        /*008e*/ 	.short	(.L_55 - .L_54)
	.align		4
.L_54:
        /*0090*/ 	.word	index@(.nv.constant0._Z13matmul_kernelPKfS0_Pfiii)
        /*0094*/ 	.short	0x0380
        /*0096*/ 	.short	0x0024


	//----- nvinfo : EIATTR_SW_WAR
	.align		4
.L_55:
        /*0098*/ 	.byte	0x04, 0x36
        /*009a*/ 	.short	(.L_57 - .L_56)
.L_56:
        /*009c*/ 	.word	0x00000008
.L_57:


//--------------------- .nv.info._Z12trans_kernelPKfPfii --------------------------
	.section	.nv.info._Z12trans_kernelPKfPfii,"",@"SHT_CUDA_INFO"
	.sectionflags	@""
	.align	4


	//----- nvinfo : EIATTR_CUDA_API_VERSION
	.align		4
        /*0000*/ 	.byte	0x04, 0x37
        /*0002*/ 	.short	(.L_59 - .L_58)
.L_58:
        /*0004*/ 	.word	0x00000082


	//----- nvinfo : EIATTR_KPARAM_INFO
	.align		4
.L_59:
        /*0008*/ 	.byte	0x04, 0x17
        /*000a*/ 	.short	(.L_61 - .L_60)
.L_60:
        /*000c*/ 	.word	0x00000000
        /*0010*/ 	.short	0x0003
        /*0012*/ 	.short	0x0014
        /*0014*/ 	.byte	0x00, 0xf0, 0x11, 0x00


	//----- nvinfo : EIATTR_KPARAM_INFO
	.align		4
.L_61:
        /*0018*/ 	.byte	0x04, 0x17
        /*001a*/ 	.short	(.L_63 - .L_62)
.L_62:
        /*001c*/ 	.word	0x00000000
        /*0020*/ 	.short	0x0002
        /*0022*/ 	.short	0x0010
        /*0024*/ 	.byte	0x00, 0xf0, 0x11, 0x00


	//----- nvinfo : EIATTR_KPARAM_INFO
	.align		4
.L_63:
        /*0028*/ 	.byte	0x04, 0x17
        /*002a*/ 	.short	(.L_65 - .L_64)
.L_64:
        /*002c*/ 	.word	0x00000000
        /*0030*/ 	.short	0x0001
        /*0032*/ 	.short	0x0008
        /*0034*/ 	.byte	0x00, 0xf5, 0x21, 0x00


	//----- nvinfo : EIATTR_KPARAM_INFO
	.align		4
.L_65:
        /*0038*/ 	.byte	0x04, 0x17
        /*003a*/ 	.short	(.L_67 - .L_66)
.L_66:
        /*003c*/ 	.word	0x00000000
        /*0040*/ 	.short	0x0000
        /*0042*/ 	.short	0x0000
        /*0044*/ 	.byte	0x00, 0xf5, 0x21, 0x00


	//----- nvinfo : EIATTR_SPARSE_MMA_MASK
	.align		4
.L_67:
        /*0048*/ 	.byte	0x03, 0x50
        /*004a*/ 	.short	0x0000


	//----- nvinfo : EIATTR_MAXREG_COUNT
	.align		4
        /*004c*/ 	.byte	0x03, 0x1b
        /*004e*/ 	.short	0x00ff


	//----- nvinfo : EIATTR_MERCURY_ISA_VERSION
	.align		4
        /*0050*/ 	.byte	0x03, 0x5f
        /*0052*/ 	.short	0x0101


	//----- nvinfo : EIATTR_VRC_CTA_INIT_COUNT
	.align		4
        /*0054*/ 	.byte	0x02, 0x4a
	.zero		1
	.zero		1


	//----- nvinfo : EIATTR_EXIT_INSTR_OFFSETS
	.align		4
        /*0058*/ 	.byte	0x04, 0x1c
        /*005a*/ 	.short	(.L_69 - .L_68)


	//   ....[0]....
.L_68:
        /*005c*/ 	.word	0x000000c0


	//   ....[1]....
        /*0060*/ 	.word	0x00000160


	//----- nvinfo : EIATTR_CBANK_PARAM_SIZE
	.align		4
.L_69:
        /*0064*/ 	.byte	0x03, 0x19
        /*0066*/ 	.short	0x0018


	//----- nvinfo : EIATTR_PARAM_CBANK
	.align		4
        /*0068*/ 	.byte	0x04, 0x0a
        /*006a*/ 	.short	(.L_71 - .L_70)
	.align		4
.L_70:
        /*006c*/ 	.word	index@(.nv.constant0._Z12trans_kernelPKfPfii)
        /*0070*/ 	.short	0x0380
        /*0072*/ 	.short	0x0018


	//----- nvinfo : EIATTR_SW_WAR
	.align		4
.L_71:
        /*0074*/ 	.byte	0x04, 0x36
        /*0076*/ 	.short	(.L_73 - .L_72)
.L_72:
        /*0078*/ 	.word	0x00000008
.L_73:


//--------------------- .nv.callgraph             --------------------------
	.section	.nv.callgraph,"",@"SHT_CUDA_CALLGRAPH"
	.align	4
	.sectionentsize	8
	.align		4
        /*0000*/ 	.word	0x00000000
	.align		4
        /*0004*/ 	.word	0xffffffff
	.align		4
        /*0008*/ 	.word	0x00000000
	.align		4
        /*000c*/ 	.word	0xfffffffe
	.align		4
        /*0010*/ 	.word	0x00000000
	.align		4
        /*0014*/ 	.word	0xfffffffd
	.align		4
        /*0018*/ 	.word	0x00000000
	.align		4
        /*001c*/ 	.word	0xfffffffc


//--------------------- .text._Z14softmax_kernelPfiif --------------------------
	.section	.text._Z14softmax_kernelPfiif,"ax",@progbits
	.align	128
        .global         _Z14softmax_kernelPfiif
        .type           _Z14softmax_kernelPfiif,@function
        .size           _Z14softmax_kernelPfiif,(.L_x_29 - _Z14softmax_kernelPfiif)
        .other          _Z14softmax_kernelPfiif,@"STO_CUDA_ENTRY STV_DEFAULT"
_Z14softmax_kernelPfiif:
.text._Z14softmax_kernelPfiif:
[----:B------:R-:W-:Y:S08]  /*0000*/  LDC R1, c[0x0][0x37c] ;  /* 0x0000df00ff017b82 */ /* 0x000ff00000000800 */
[----:B------:R-:W0:Y:S08]  /*0010*/  S2UR UR6, SR_CTAID.X ;  /* 0x00000000000679c3 */ /* 0x000e300000002500 */
[----:B------:R-:W0:Y:S02]  /*0020*/  LDC R0, c[0x0][0x388] ;  /* 0x0000e200ff007b82 */ /* 0x000e240000000800 */
[----:B0-----:R-:W-:-:S13]  /*0030*/  ISETP.LE.AND P0, PT, R0, UR6, PT ;  /* 0x0000000600007c0c */ /* 0x001fda000bf03270 */
[----:B------:R-:W-:Y:S05]  /*0040*/  @P0 EXIT ;  /* 0x000000000000094d */ /* 0x000fea0003800000 */
[----:B------:R-:W0:Y:S01]  /*0050*/  S2R R2, SR_TID.X ;  /* 0x0000000000027919 */ /* 0x000e220000002100 */
[----:B------:R-:W0:Y:S01]  /*0060*/  LDC R10, c[0x0][0x38c] ;  /* 0x0000e300ff0a7b82 */ /* 0x000e220000000800 */
[----:B------:R-:W1:Y:S01]  /*0070*/  LDCU.64 UR8, c[0x0][0x358] ;  /* 0x00006b00ff0877ac */ /* 0x000e620008000a00 */
[----:B------:R-:W-:Y:S01]  /*0080*/  BSSY.RECONVERGENT B0, `(.L_x_0) ;  /* 0x000000f000007945 */ /* 0x000fe20003800200 */
[----:B------:R-:W-:Y:S01]  /*0090*/  IMAD.MOV.U32 R0, RZ, RZ, -0x800000 ;  /* 0xff800000ff007424 */ /* 0x000fe200078e00ff */
[----:B0-----:R-:W-:-:S13]  /*00a0*/  ISETP.GE.AND P0, PT, R2, R10, PT ;  /* 0x0000000a0200720c */ /* 0x001fda0003f06270 */
[----:B-1----:R-:W-:Y:S05]  /*00b0*/  @P0 BRA `(.L_x_1) ;  /* 0x00000000002c0947 */ /* 0x002fea0003800000 */
[----:B------:R-:W0:Y:S01]  /*00c0*/  LDC R8, c[0x0][0x360] ;  /* 0x0000d800ff087b82 */ /* 0x000e220000000800 */
[----:B------:R-:W-:Y:S02]  /*00d0*/  IMAD.MOV.U32 R0, RZ, RZ, -0x800000 ;  /* 0xff800000ff007424 */ /* 0x000fe400078e00ff */
[----:B------:R-:W-:-:S05]  /*00e0*/  IMAD.MOV.U32 R3, RZ, RZ, R2 ;  /* 0x000000ffff037224 */ /* 0x000fca00078e0002 */
[----:B------:R-:W1:Y:S02]  /*00f0*/  LDC.64 R6, c[0x0][0x380] ;  /* 0x0000e000ff067b82 */ /* 0x000e640000000a00 */
.L_x_2:
[----:B------:R-:W-:-:S04]  /*0100*/  IMAD R5, R10, UR6, R3 ;  /* 0x000000060a057c24 */ /* 0x000fc8000f8e0203 */
[----:B-1----:R-:W-:-:S06]  /*0110*/  IMAD.WIDE R4, R5, 0x4, R6 ;  /* 0x0000000405047825 */ /* 0x002fcc00078e0206 */
[----:B------:R-:W2:Y:S01]  /*0120*/  LDG.E R5, desc[UR8][R4.64] ;  /* 0x0000000804057981 */ /* 0x000ea2000c1e1900 */
[----:B0-----:R-:W-:-:S05]  /*0130*/  IMAD.IADD R3, R8, 0x1, R3 ;  /* 0x0000000108037824 */ /* 0x001fca00078e0203 */
[----:B------:R-:W-:Y:S02]  /*0140*/  ISETP.GE.AND P0, PT, R3, R10, PT ;  /* 0x0000000a0300720c */ /* 0x000fe40003f06270 */
[----:B--2---:R-:W-:-:S11]  /*0150*/  FMNMX R0, R5, R0, !PT ;  /* 0x0000000005007209 */ /* 0x004fd60007800000 */
[----:B------:R-:W-:Y:S05]  /*0160*/  @!P0 BRA `(.L_x_2) ;  /* 0xfffffffc00e48947 */ /* 0x000fea000383ffff */
.L_x_1:
[----:B------:R-:W-:Y:S05]  /*0170*/  BSYNC.RECONVERGENT B0 ;  /* 0x0000000000007941 */ /* 0x000fea0003800200 */
.L_x_0:
[----:B------:R-:W0:Y:S01]  /*0180*/  S2UR UR5, SR_CgaCtaId ;  /* 0x00000000000579c3 */ /* 0x000e220000008800 */
[----:B------:R-:W-:Y:S01]  /*0190*/  UMOV UR4, 0x400 ;  /* 0x0000040000047882 */ /* 0x000fe20000000000 */
[----:B------:R-:W1:Y:S01]  /*01a0*/  LDCU UR7, c[0x0][0x360] ;  /* 0x00006c00ff0777ac */ /* 0x000e620008000800 */
[----:B------:R-:W2:Y:S05]  /*01b0*/  LDCU UR10, c[0x0][0x390] ;  /* 0x00007200ff0a77ac */ /* 0x000eaa0008000800 */
[----:B------:R-:W3:Y:S01]  /*01c0*/  LDC R3, c[0x0][0x38c] ;  /* 0x0000e300ff037b82 */ /* 0x000ee20000000800 */
[----:B-1----:R-:W-:Y:S02]  /*01d0*/  UISETP.GE.U32.AND UP0, UPT, UR7, 0x2, UPT ;  /* 0x000000020700788c */ /* 0x002fe4000bf06070 */
[----:B0-----:R-:W-:-:S06]  /*01e0*/  ULEA UR4, UR5, UR4, 0x18 ;  /* 0x0000000405047291 */ /* 0x001fcc000f8ec0ff */
[C---:B------:R-:W-:Y:S02]  /*01f0*/  LEA R7, R2.reuse, UR4, 0x2 ;  /* 0x0000000402077c11 */ /* 0x040fe4000f8e10ff */
[----:B---3--:R-:W-:-:S03]  /*0200*/  ISETP.GE.AND P1, PT, R2, R3, PT ;  /* 0x000000030200720c */ /* 0x008fc60003f26270 */
[----:B------:R0:W-:Y:S01]  /*0210*/  STS [R7], R0 ;  /* 0x0000000007007388 */ /* 0x0001e20000000800 */
[----:B------:R-:W-:Y:S06]  /*0220*/  BAR.SYNC.DEFER_BLOCKING 0x0 ;  /* 0x0000000000007b1d */ /* 0x000fec0000010000 */
[----:B--2---:R-:W-:Y:S05]  /*0230*/  BRA.U !UP0, `(.L_x_3) ;  /* 0x0000000108307547 */ /* 0x004fea000b800000 */
[----:B0-----:R-:W-:-:S07]  /*0240*/  IMAD.U32 R0, RZ, RZ, UR7 ;  /* 0x00000007ff007e24 */ /* 0x001fce000f8e00ff */
.L_x_4:
[----:B------:R-:W-:-:S04]  /*0250*/  SHF.R.U32.HI R6, RZ, 0x1, R0 ;  /* 0x00000001ff067819 */ /* 0x000fc80000011600 */
[----:B------:R-:W-:-:S13]  /*0260*/  ISETP.GE.U32.AND P0, PT, R2, R6, PT ;  /* 0x000000060200720c */ /* 0x000fda0003f06070 */
[----:B------:R-:W-:Y:S01]  /*0270*/  @!P0 IMAD R5, R6, 0x4, R7 ;  /* 0x0000000406058824 */ /* 0x000fe200078e0207 */
[----:B------:R-:W-:Y:S05]  /*0280*/  @!P0 LDS R4, [R7] ;  /* 0x0000000007048984 */ /* 0x000fea0000000800 */
[----:B------:R-:W0:Y:S02]  /*0290*/  @!P0 LDS R5, [R5] ;  /* 0x0000000005058984 */ /* 0x000e240000000800 */
[----:B0-----:R-:W-:-:S05]  /*02a0*/  @!P0 FMNMX R4, R4, R5, !PT ;  /* 0x0000000504048209 */ /* 0x001fca0007800000 */
[----:B------:R1:W-:Y:S01]  /*02b0*/  @!P0 STS [R7], R4 ;  /* 0x0000000407008388 */ /* 0x0003e20000000800 */
[----:B------:R-:W-:Y:S01]  /*02c0*/  BAR.SYNC.DEFER_BLOCKING 0x0 ;  /* 0x0000000000007b1d */ /* 0x000fe20000010000 */
[----:B------:R-:W-:Y:S01]  /*02d0*/  ISETP.GT.U32.AND P0, PT, R0, 0x3, PT ;  /* 0x000000030000780c */ /* 0x000fe20003f04070 */
[----:B------:R-:W-:-:S12]  /*02e0*/  IMAD.MOV.U32 R0, RZ, RZ, R6 ;  /* 0x000000ffff007224 */ /* 0x000fd800078e0006 */
[----:B-1----:R-:W-:Y:S05]  /*02f0*/  @P0 BRA `(.L_x_4) ;  /* 0xfffffffc00d40947 */ /* 0x002fea000383ffff */
.L_x_3:
[----:B------:R-:W-:Y:S01]  /*0300*/  BSSY.RECONVERGENT B0, `(.L_x_5) ;  /* 0x000001e000007945 */ /* 0x000fe20003800200 */
[----:B0-----:R-:W-:-:S03]  /*0310*/  HFMA2 R0, -RZ, RZ, 0, 0 ;  /* 0x00000000ff007431 */ /* 0x001fc600000001ff */
[----:B------:R-:W-:Y:S05]  /*0320*/  @P1 BRA `(.L_x_6) ;  /* 0x00000000006c1947 */ /* 0x000fea0003800000 */
[----:B------:R-:W0:Y:S01]  /*0330*/  S2UR UR5, SR_CgaCtaId ;  /* 0x00000000000579c3 */ /* 0x000e220000008800 */
[----:B------:R-:W-:Y:S01]  /*0340*/  UMOV UR4, 0x400 ;  /* 0x0000040000047882 */ /* 0x000fe20000000000 */
[----:B------:R-:W-:Y:S02]  /*0350*/  IMAD.MOV.U32 R0, RZ, RZ, RZ ;  /* 0x000000ffff007224 */ /* 0x000fe400078e00ff */
[----:B------:R-:W-:-:S04]  /*0360*/  IMAD.MOV.U32 R10, RZ, RZ, R2 ;  /* 0x000000ffff0a7224 */ /* 0x000fc800078e0002 */
[----:B------:R-:W1:Y:S01]  /*0370*/  LDC.64 R4, c[0x0][0x380] ;  /* 0x0000e000ff047b82 */ /* 0x000e620000000a00 */
[----:B0-----:R-:W-:-:S09]  /*0380*/  ULEA UR4, UR5, UR4, 0x18 ;  /* 0x0000000405047291 */ /* 0x001fd2000f8ec0ff */
[----:B------:R-:W0:Y:S03]  /*0390*/  LDS R8, [UR4] ;  /* 0x00000004ff087984 */ /* 0x000e260008000800 */
.L_x_7:
[----:B--2---:R-:W-:-:S04]  /*03a0*/  IMAD R7, R3, UR6, R10 ;  /* 0x0000000603077c24 */ /* 0x004fc8000f8e020a */
[----:B-1----:R-:W-:-:S05]  /*03b0*/  IMAD.WIDE R6, R7, 0x4, R4 ;  /* 0x0000000407067825 */ /* 0x002fca00078e0204 */
[----:B------:R-:W0:Y:S01]  /*03c0*/  LDG.E R9, desc[UR8][R6.64] ;  /* 0x0000000806097981 */ /* 0x000e22000c1e1900 */
[----:B------:R-:W-:Y:S02]  /*03d0*/  IMAD.MOV.U32 R12, RZ, RZ, 0x3bbb989d ;  /* 0x3bbb989dff0c7424 */ /* 0x000fe400078e00ff */
[----:B------:R-:W-:Y:S02]  /*03e0*/  IMAD.MOV.U32 R14, RZ, RZ, 0x437c0000 ;  /* 0x437c0000ff0e7424 */ /* 0x000fe400078e00ff */
[----:B------:R-:W-:-:S05]  /*03f0*/  VIADD R10, R10, UR7 ;  /* 0x000000070a0a7c36 */ /* 0x000fca0008000000 */
[----:B------:R-:W-:Y:S01]  /*0400*/  ISETP.GE.AND P0, PT, R10, R3, PT ;  /* 0x000000030a00720c */ /* 0x000fe20003f06270 */
[----:B0-----:R-:W-:-:S04]  /*0410*/  FADD R9, -R8, R9 ;  /* 0x0000000908097221 */ /* 0x001fc80000000100 */
[----:B------:R-:W-:-:S04]  /*0420*/  FMUL R9, R9, UR10 ;  /* 0x0000000a09097c20 */ /* 0x000fc80008400000 */
[----:B------:R-:W-:-:S04]  /*0430*/  FFMA.SAT R11, R9, R12, 0.5 ;  /* 0x3f000000090b7423 */ /* 0x000fc8000000200c */
[----:B------:R-:W-:-:S04]  /*0440*/  FFMA.RM R11, R11, R14, 12582913 ;  /* 0x4b4000010b0b7423 */ /* 0x000fc8000000400e */
[C---:B------:R-:W-:Y:S01]  /*0450*/  FADD R12, R11.reuse, -12583039 ;  /* 0xcb40007f0b0c7421 */ /* 0x040fe20000000000 */
[----:B------:R-:W-:-:S03]  /*0460*/  IMAD.SHL.U32 R11, R11, 0x800000, RZ ;  /* 0x008000000b0b7824 */ /* 0x000fc600078e00ff */
[----:B------:R-:W-:-:S04]  /*0470*/  FFMA R12, R9, 1.4426950216293334961, -R12 ;  /* 0x3fb8aa3b090c7823 */ /* 0x000fc8000000080c */
[----:B------:R-:W-:-:S06]  /*0480*/  FFMA R12, R9, 1.925963033500011079e-08, R12 ;  /* 0x32a57060090c7823 */ /* 0x000fcc000000000c */
[----:B------:R-:W0:Y:S02]  /*0490*/  MUFU.EX2 R12, R12 ;  /* 0x0000000c000c7308 */ /* 0x000e240000000800 */
[----:B0-----:R-:W-:-:S04]  /*04a0*/  FMUL R11, R11, R12 ;  /* 0x0000000c0b0b7220 */ /* 0x001fc80000400000 */
[----:B------:R-:W-:Y:S01]  /*04b0*/  FADD R0, R11, R0 ;  /* 0x000000000b007221 */ /* 0x000fe20000000000 */
[----:B------:R2:W-:Y:S01]  /*04c0*/  STG.E desc[UR8][R6.64], R11 ;  /* 0x0000000b06007986 */ /* 0x0005e2000c101908 */
[----:B------:R-:W-:Y:S05]  /*04d0*/  @!P0 BRA `(.L_x_7) ;  /* 0xfffffffc00b08947 */ /* 0x000fea000383ffff */
.L_x_6:
[----:B------:R-:W-:Y:S05]  /*04e0*/  BSYNC.RECONVERGENT B0 ;  /* 0x0000000000007941 */ /* 0x000fea0003800200 */
.L_x_5:
[----:B------:R-:W0:Y:S01]  /*04f0*/  S2UR UR5, SR_CgaCtaId ;  /* 0x00000000000579c3 */ /* 0x000e220000008800 */
[----:B------:R-:W-:Y:S01]  /*0500*/  UMOV UR4, 0x400 ;  /* 0x0000040000047882 */ /* 0x000fe20000000000 */
[----:B------:R-:W-:Y:S02]  /*0510*/  UISETP.GE.U32.AND UP0, UPT, UR7, 0x2, UPT ;  /* 0x000000020700788c */ /* 0x000fe4000bf06070 */
[----:B------:R-:W-:-:S04]  /*0520*/  UIADD3 UR4, UPT, UPT, UR4, 0x400, URZ ;  /* 0x0000040004047890 */ /* 0x000fc8000fffe0ff */
[----:B0-----:R-:W-:-:S06]  /*0530*/  ULEA UR4, UR5, UR4, 0x18 ;  /* 0x0000000405047291 */ /* 0x001fcc000f8ec0ff */
[----:B------:R-:W-:-:S05]  /*0540*/  LEA R5, R2, UR4, 0x2 ;  /* 0x0000000402057c11 */ /* 0x000fca000f8e10ff */
[----:B------:R0:W-:Y:S01]  /*0550*/  STS [R5], R0 ;  /* 0x0000000005007388 */ /* 0x0001e20000000800 */
[----:B------:R-:W-:Y:S06]  /*0560*/  BAR.SYNC.DEFER_BLOCKING 0x0 ;  /* 0x0000000000007b1d */ /* 0x000fec0000010000 */
[----:B------:R-:W-:Y:S05]  /*0570*/  BRA.U !UP0, `(.L_x_8) ;  /* 0x0000000108307547 */ /* 0x000fea000b800000 */
[----:B0-----:R-:W-:-:S07]  /*0580*/  MOV R0, UR7 ;  /* 0x0000000700007c02 */ /* 0x001fce0008000f00 */
.L_x_9:
[----:B--2---:R-:W-:-:S04]  /*0590*/  SHF.R.U32.HI R6, RZ, 0x1, R0 ;  /* 0x00000001ff067819 */ /* 0x004fc80000011600 */
[----:B------:R-:W-:-:S13]  /*05a0*/  ISETP.GE.U32.AND P0, PT, R2, R6, PT ;  /* 0x000000060200720c */ /* 0x000fda0003f06070 */
[----:B------:R-:W-:Y:S01]  /*05b0*/  @!P0 IMAD R3, R6, 0x4, R5 ;  /* 0x0000000406038824 */ /* 0x000fe200078e0205 */
[----:B------:R-:W-:Y:S05]  /*05c0*/  @!P0 LDS R4, [R5] ;  /* 0x0000000005048984 */ /* 0x000fea0000000800 */
[----:B------:R-:W0:Y:S02]  /*05d0*/  @!P0 LDS R3, [R3] ;  /* 0x0000000003038984 */ /* 0x000e240000000800 */
[----:B0-----:R-:W-:-:S05]  /*05e0*/  @!P0 FADD R4, R3, R4 ;  /* 0x0000000403048221 */ /* 0x001fca0000000000 */
[----:B------:R1:W-:Y:S01]  /*05f0*/  @!P0 STS [R5], R4 ;  /* 0x0000000405008388 */ /* 0x0003e20000000800 */
[----:B------:R-:W-:Y:S01]  /*0600*/  BAR.SYNC.DEFER_BLOCKING 0x0 ;  /* 0x0000000000007b1d */ /* 0x000fe20000010000 */
[----:B------:R-:W-:Y:S01]  /*0610*/  ISETP.GT.U32.AND P0, PT, R0, 0x3, PT ;  /* 0x000000030000780c */ /* 0x000fe20003f04070 */
[----:B------:R-:W-:-:S12]  /*0620*/  IMAD.MOV.U32 R0, RZ, RZ, R6 ;  /* 0x000000ffff007224 */ /* 0x000fd800078e0006 */
[----:B-1----:R-:W-:Y:S05]  /*0630*/  @P0 BRA `(.L_x_9) ;  /* 0xfffffffc00d40947 */ /* 0x002fea000383ffff */
.L_x_8:
[----:B------:R-:W1:Y:S02]  /*0640*/  LDCU UR4, c[0x0][0x38c] ;  /* 0x00007180ff0477ac */ /* 0x000e640008000800 */
[----:B-1----:R-:W-:-:S13]  /*0650*/  ISETP.GE.AND P0, PT, R2, UR4, PT ;  /* 0x0000000402007c0c */ /* 0x002fda000bf06270 */
[----:B------:R-:W-:Y:S05]  /*0660*/  @P0 EXIT ;  /* 0x000000000000094d */ /* 0x000fea0003800000 */
[----:B------:R-:W1:Y:S01]  /*0670*/  S2UR UR5, SR_CgaCtaId ;  /* 0x00000000000579c3 */ /* 0x000e620000008800 */
[----:B------:R-:W-:-:S07]  /*0680*/  UMOV UR4, 0x400 ;  /* 0x0000040000047882 */ /* 0x000fce0000000000 */
[----:B------:R-:W3:Y:S08]  /*0690*/  LDC R9, c[0x0][0x38c] ;  /* 0x0000e300ff097b82 */ /* 0x000ef00000000800 */
[----:B0-----:R-:W0:Y:S01]  /*06a0*/  LDC.64 R4, c[0x0][0x380] ;  /* 0x0000e000ff047b82 */ /* 0x001e220000000a00 */
[----:B-1----:R-:W-:-:S09]  /*06b0*/  ULEA UR4, UR5, UR4, 0x18 ;  /* 0x0000000405047291 */ /* 0x002fd2000f8ec0ff */
[----:B------:R-:W1:Y:S02]  /*06c0*/  LDS R3, [UR4+0x400] ;  /* 0x00040004ff037984 */ /* 0x000e640008000800 */
[----:B------:R-:W4:Y:S02]  /*06d0*/  LDCU UR4, c[0x0][0x38c] ;  /* 0x00007180ff0477ac */ /* 0x000f240008000800 */
.L_x_12:
[----:B--23--:R-:W-:-:S04]  /*06e0*/  IMAD R7, R9, UR6, R2 ;  /* 0x0000000609077c24 */ /* 0x00cfc8000f8e0202 */
[----:B0-----:R-:W-:-:S05]  /*06f0*/  IMAD.WIDE R6, R7, 0x4, R4 ;  /* 0x0000000407067825 */ /* 0x001fca00078e0204 */
[----:B------:R-:W2:Y:S01]  /*0700*/  LDG.E R0, desc[UR8][R6.64] ;  /* 0x0000000806007981 */ /* 0x000ea2000c1e1900 */
[----:B-1----:R-:W0:Y:S01]  /*0710*/  MUFU.RCP R8, R3 ;  /* 0x0000000300087308 */ /* 0x002e220000001000 */
[----:B------:R-:W-:Y:S01]  /*0720*/  BSSY.RECONVERGENT B0, `(.L_x_10) ;  /* 0x000000b000007945 */ /* 0x000fe20003800200 */
[----:B0-----:R-:W-:-:S04]  /*0730*/  FFMA R11, -R3, R8, 1 ;  /* 0x3f800000030b7423 */ /* 0x001fc80000000108 */
[----:B------:R-:W-:Y:S02]  /*0740*/  FFMA R11, R8, R11, R8 ;  /* 0x0000000b080b7223 */ /* 0x000fe40000000008 */
[----:B--2---:R-:W0:Y:S02]  /*0750*/  FCHK P0, R0, R3 ;  /* 0x0000000300007302 */ /* 0x004e240000000000 */
[----:B------:R-:W-:-:S04]  /*0760*/  FFMA R8, R0, R11, RZ ;  /* 0x0000000b00087223 */ /* 0x000fc800000000ff */
[----:B------:R-:W-:-:S04]  /*0770*/  FFMA R10, -R3, R8, R0 ;  /* 0x00000008030a7223 */ /* 0x000fc80000000100 */
[----:B------:R-:W-:Y:S01]  /*0780*/  FFMA R11, R11, R10, R8 ;  /* 0x0000000a0b0b7223 */ /* 0x000fe20000000008 */
[----:B0-----:R-:W-:Y:S06]  /*0790*/  @!P0 BRA `(.L_x_11) ;  /* 0x00000000000c8947 */ /* 0x001fec0003800000 */
[----:B------:R-:W-:-:S07]  /*07a0*/  MOV R8, 0x7c0 ;  /* 0x000007c000087802 */ /* 0x000fce0000000f00 */
[----:B----4-:R-:W-:Y:S05]  /*07b0*/  CALL.REL.NOINC `($__internal_0_$__cuda_sm3x_div_rn_noftz_f32_slowpath) ;  /* 0x00000000001c7944 */ /* 0x010fea0003c00000 */
[----:B------:R-:W-:-:S07]  /*07c0*/  IMAD.MOV.U32 R11, RZ, RZ, R0 ;  /* 0x000000ffff0b7224 */ /* 0x000fce00078e0000 */
.L_x_11:
[----:B----4-:R-:W-:Y:S05]  /*07d0*/  BSYNC.RECONVERGENT B0 ;  /* 0x0000000000007941 */ /* 0x010fea0003800200 */
.L_x_10:
[----:B------:R0:W-:Y:S01]  /*07e0*/  STG.E desc[UR8][R6.64], R11 ;  /* 0x0000000b06007986 */ /* 0x0001e2000c101908 */
[----:B------:R-:W-:-:S05]  /*07f0*/  VIADD R2, R2, UR7 ;  /* 0x0000000702027c36 */ /* 0x000fca0008000000 */
[----:B------:R-:W-:-:S13]  /*0800*/  ISETP.GE.AND P0, PT, R2, UR4, PT ;  /* 0x0000000402007c0c */ /* 0x000fda000bf06270 */
[----:B0-----:R-:W-:Y:S05]  /*0810*/  @!P0 BRA `(.L_x_12) ;  /* 0xfffffffc00b08947 */ /* 0x001fea000383ffff */
[----:B------:R-:W-:Y:S05]  /*0820*/  EXIT ;  /* 0x000000000000794d */ /* 0x000fea0003800000 */
        .weak           $__internal_0_$__cuda_sm3x_div_rn_noftz_f32_slowpath
        .type           $__internal_0_$__cuda_sm3x_div_rn_noftz_f32_slowpath,@function
        .size           $__internal_0_$__cuda_sm3x_div_rn_noftz_f32_slowpath,(.L_x_29 - $__internal_0_$__cuda_sm3x_div_rn_noftz_f32_slowpath)
$__internal_0_$__cuda_sm3x_div_rn_noftz_f32_slowpath:
[--C-:B------:R-:W-:Y:S01]  /*0830*/  SHF.R.U32.HI R11, RZ, 0x17, R3.reuse ;  /* 0x00000017ff0b7819 */ /* 0x100fe20000011603 */
[----:B------:R-:W-:Y:S01]  /*0840*/  BSSY.RECONVERGENT B1, `(.L_x_13) ;  /* 0x0000064000017945 */ /* 0x000fe20003800200 */
[----:B------:R-:W-:Y:S01]  /*0850*/  SHF.R.U32.HI R10, RZ, 0x17, R0 ;  /* 0x00000017ff0a7819 */ /* 0x000fe20000011600 */
[----:B------:R-:W-:Y:S01]  /*0860*/  IMAD.MOV.U32 R13, RZ, RZ, R3 ;  /* 0x000000ffff0d7224 */ /* 0x000fe200078e0003 */
[----:B------:R-:W-:Y:S02]  /*0870*/  LOP3.LUT R11, R11, 0xff, RZ, 0xc0, !PT ;  /* 0x000000ff0b0b7812 */ /* 0x000fe400078ec0ff */
[----:B------:R-:W-:Y:S02]  /*0880*/  LOP3.LUT R16, R10, 0xff, RZ, 0xc0, !PT ;  /* 0x000000ff0a107812 */ /* 0x000fe400078ec0ff */
[----:B------:R-:W-:Y:S01]  /*0890*/  MOV R12, R0 ;  /* 0x00000000000c7202 */ /* 0x000fe20000000f00 */
[----:B------:R-:W-:Y:S02]  /*08a0*/  VIADD R14, R11, 0xffffffff ;  /* 0xffffffff0b0e7836 */ /* 0x000fe40000000000 */
[----:B------:R-:W-:-:S03]  /*08b0*/  VIADD R15, R16, 0xffffffff ;  /* 0xffffffff100f7836 */ /* 0x000fc60000000000 */
[----:B------:R-:W-:-:S04]  /*08c0*/  ISETP.GT.U32.AND P0, PT, R14, 0xfd, PT ;  /* 0x000000fd0e00780c */ /* 0x000fc80003f04070 */
[----:B------:R-:W-:-:S13]  /*08d0*/  ISETP.GT.U32.OR P0, PT, R15, 0xfd, P0 ;  /* 0x000000fd0f00780c */ /* 0x000fda0000704470 */
[----:B------:R-:W-:Y:S01]  /*08e0*/  @!P0 IMAD.MOV.U32 R10, RZ, RZ, RZ ;  /* 0x000000ffff0a8224 */ /* 0x000fe200078e00ff */
[----:B------:R-:W-:Y:S06]  /*08f0*/  @!P0 BRA `(.L_x_14) ;  /* 0x00000000005c8947 */ /* 0x000fec0003800000 */
[----:B------:R-:W-:Y:S02]  /*0900*/  FSETP.GTU.FTZ.AND P1, PT, |R3|, +INF , PT ;  /* 0x7f8000000300780b */ /* 0x000fe40003f3c200 */
[----:B------:R-:W-:-:S04]  /*0910*/  FSETP.GTU.FTZ.AND P0, PT, |R0|, +INF , PT ;  /* 0x7f8000000000780b */ /* 0x000fc80003f1c200 */
[----:B------:R-:W-:-:S13]  /*0920*/  PLOP3.LUT P0, PT, P0, P1, PT, 0xf8, 0x8f ;  /* 0x00000000008f781c */ /* 0x000fda0000703f70 */
[----:B------:R-:W-:Y:S05]  /*0930*/  @P0 BRA `(.L_x_15) ;  /* 0x00000004004c0947 */ /* 0x000fea0003800000 */
[----:B------:R-:W-:-:S13]  /*0940*/  LOP3.LUT P0, RZ, R13, 0x7fffffff, R12, 0xc8, !PT ;  /* 0x7fffffff0dff7812 */ /* 0x000fda000780c80c */
[----:B------:R-:W-:Y:S05]  /*0950*/  @!P0 BRA `(.L_x_16) ;  /* 0x00000004003c8947 */ /* 0x000fea0003800000 */
[C---:B------:R-:W-:Y:S02]  /*0960*/  FSETP.NEU.FTZ.AND P2, PT, |R0|.reuse, +INF , PT ;  /* 0x7f8000000000780b */ /* 0x040fe40003f5d200 */
[----:B------:R-:W-:Y:S02]  /*0970*/  FSETP.NEU.FTZ.AND P1, PT, |R3|, +INF , PT ;  /* 0x7f8000000300780b */ /* 0x000fe40003f3d200 */
[----:B------:R-:W-:-:S11]  /*0980*/  FSETP.NEU.FTZ.AND P0, PT, |R0|, +INF , PT ;  /* 0x7f8000000000780b */ /* 0x000fd60003f1d200 */
[----:B------:R-:W-:Y:S05]  /*0990*/  @!P1 BRA !P2, `(.L_x_16) ;  /* 0x00000004002c9947 */ /* 0x000fea0005000000 */
[----:B------:R-:W-:-:S04]  /*09a0*/  LOP3.LUT P2, RZ, R12, 0x7fffffff, RZ, 0xc0, !PT ;  /* 0x7fffffff0cff7812 */ /* 0x000fc8000784c0ff */
[----:B------:R-:W-:-:S13]  /*09b0*/  PLOP3.LUT P1, PT, P1, P2, PT, 0x2f, 0xf2 ;  /* 0x0000000000f2781c */ /* 0x000fda0000f24577 */
[----:B------:R-:W-:Y:S05]  /*09c0*/  @P1 BRA `(.L_x_17) ;  /* 0x0000000400181947 */ /* 0x000fea0003800000 */
[----:B------:R-:W-:-:S04]  /*09d0*/  LOP3.LUT P1, RZ, R13, 0x7fffffff, RZ, 0xc0, !PT ;  /* 0x7fffffff0dff7812 */ /* 0x000fc8000782c0ff */
[----:B------:R-:W-:-:S13]  /*09e0*/  PLOP3.LUT P0, PT, P0, P1, PT, 0x2f, 0xf2 ;  /* 0x0000000000f2781c */ /* 0x000fda0000702577 */
[----:B------:R-:W-:Y:S05]  /*09f0*/  @P0 BRA `(.L_x_18) ;  /* 0x0000000400000947 */ /* 0x000fea0003800000 */
[----:B------:R-:W-:Y:S02]  /*0a00*/  ISETP.GE.AND P0, PT, R15, RZ, PT ;  /* 0x000000ff0f00720c */ /* 0x000fe40003f06270 */
[----:B------:R-:W-:-:S11]  /*0a10*/  ISETP.GE.AND P1, PT, R14, RZ, PT ;  /* 0x000000ff0e00720c */ /* 0x000fd60003f26270 */
[----:B------:R-:W-:Y:S02]  /*0a20*/  @P0 IMAD.MOV.U32 R10, RZ, RZ, RZ ;  /* 0x000000ffff0a0224 */ /* 0x000fe400078e00ff */
[----:B------:R-:W-:Y:S01]  /*0a30*/  @!P0 FFMA R12, R0, 1.84467440737095516160e+19, RZ ;  /* 0x5f800000000c8823 */ /* 0x000fe200000000ff */
[----:B------:R-:W-:Y:S02]  /*0a40*/  @!P0 IMAD.MOV.U32 R10, RZ, RZ, -0x40 ;  /* 0xffffffc0ff0a8424 */ /* 0x000fe400078e00ff */
[----:B------:R-:W-:Y:S02]  /*0a50*/  @!P1 FFMA R13, R3, 1.84467440737095516160e+19, RZ ;  /* 0x5f800000030d9823 */ /* 0x000fe400000000ff */
[----:B------:R-:W-:-:S07]  /*0a60*/  @!P1 VIADD R10, R10, 0x40 ;  /* 0x000000400a0a9836 */ /* 0x000fce0000000000 */
.L_x_14:
[----:B------:R-:W-:Y:S01]  /*0a70*/  LEA R0, R11, 0xc0800000, 0x17 ;  /* 0xc08000000b007811 */ /* 0x000fe200078eb8ff */
[----:B------:R-:W-:Y:S03]  /*0a80*/  BSSY.RECONVERGENT B2, `(.L_x_19) ;  /* 0x0000036000027945 */ /* 0x000fe60003800200 */
[----:B------:R-:W-:Y:S01]  /*0a90*/  IADD3 R14, PT, PT, -R0, R13, RZ ;  /* 0x0000000d000e7210 */ /* 0x000fe20007ffe1ff */
[----:B------:R-:W-:-:S03]  /*0aa0*/  VIADD R13, R16, 0xffffff81 ;  /* 0xffffff81100d7836 */ /* 0x000fc60000000000 */
[----:B------:R-:W0:Y:S01]  /*0ab0*/  MUFU.RCP R15, R14 ;  /* 0x0000000e000f7308 */ /* 0x000e220000001000 */
[----:B------:R-:W-:Y:S01]  /*0ac0*/  FADD.FTZ R17, -R14, -RZ ;  /* 0x800000ff0e117221 */ /* 0x000fe20000010100 */
[C---:B------:R-:W-:Y:S01]  /*0ad0*/  IMAD R0, R13.reuse, -0x800000, R12 ;  /* 0xff8000000d007824 */ /* 0x040fe200078e020c */
[----:B------:R-:W-:-:S05]  /*0ae0*/  IADD3 R13, PT, PT, R13, 0x7f, -R11 ;  /* 0x0000007f0d0d7810 */ /* 0x000fca0007ffe80b */
[----:B------:R-:W-:Y:S02]  /*0af0*/  IMAD.IADD R13, R13, 0x1, R10 ;  /* 0x000000010d0d7824 */ /* 0x000fe400078e020a */
[----:B0-----:R-:W-:-:S04]  /*0b00*/  FFMA R16, R15, R17, 1 ;  /* 0x3f8000000f107423 */ /* 0x001fc80000000011 */
[----:B------:R-:W-:-:S04]  /*0b10*/  FFMA R19, R15, R16, R15 ;  /* 0x000000100f137223 */ /* 0x000fc8000000000f */
[----:B------:R-:W-:-:S04]  /*0b20*/  FFMA R12, R0, R19, RZ ;  /* 0x00000013000c7223 */ /* 0x000fc800000000ff */
[----:B------:R-:W-:-:S04]  /*0b30*/  FFMA R15, R17, R12, R0 ;  /* 0x0000000c110f7223 */ /* 0x000fc80000000000 */
[----:B------:R-:W-:-:S04]  /*0b40*/  FFMA R16, R19, R15, R12 ;  /* 0x0000000f13107223 */ /* 0x000fc8000000000c */
[----:B------:R-:W-:-:S04]  /*0b50*/  FFMA R17, R17, R16, R0 ;  /* 0x0000001011117223 */ /* 0x000fc80000000000 */
[----:B------:R-:W-:-:S05]  /*0b60*/  FFMA R0, R19, R17, R16 ;  /* 0x0000001113007223 */ /* 0x000fca0000000010 */
[----:B------:R-:W-:-:S04]  /*0b70*/  SHF.R.U32.HI R11, RZ, 0x17, R0 ;  /* 0x00000017ff0b7819 */ /* 0x000fc80000011600 */
[----:B------:R-:W-:-:S05]  /*0b80*/  LOP3.LUT R11, R11, 0xff, RZ, 0xc0, !PT ;  /* 0x000000ff0b0b7812 */ /* 0x000fca00078ec0ff */
[----:B------:R-:W-:-:S04]  /*0b90*/  IMAD.IADD R14, R11, 0x1, R13 ;  /* 0x000000010b0e7824 */ /* 0x000fc800078e020d */
[----:B------:R-:W-:-:S05]  /*0ba0*/  VIADD R10, R14, 0xffffffff ;  /* 0xffffffff0e0a7836 */ /* 0x000fca0000000000 */
[----:B------:R-:W-:-:S13]  /*0bb0*/  ISETP.GE.U32.AND P0, PT, R10, 0xfe, PT ;  /* 0x000000fe0a00780c */ /* 0x000fda0003f06070 */
[----:B------:R-:W-:Y:S05]  /*0bc0*/  @!P0 BRA `(.L_x_20) ;  /* 0x0000000000808947 */ /* 0x000fea0003800000 */
[----:B------:R-:W-:-:S13]  /*0bd0*/  ISETP.GT.AND P0, PT, R14, 0xfe, PT ;  /* 0x000000fe0e00780c */ /* 0x000fda0003f04270 */
[----:B------:R-:W-:Y:S05]  /*0be0*/  @P0 BRA `(.L_x_21) ;  /* 0x00000000006c0947 */ /* 0x000fea0003800000 */
[----:B------:R-:W-:-:S13]  /*0bf0*/  ISETP.GE.AND P0, PT, R14, 0x1, PT ;  /* 0x000000010e00780c */ /* 0x000fda0003f06270 */
[----:B------:R-:W-:Y:S05]  /*0c00*/  @P0 BRA `(.L_x_22) ;  /* 0x0000000000740947 */ /* 0x000fea0003800000 */
[----:B------:R-:W-:Y:S02]  /*0c10*/  ISETP.GE.AND P0, PT, R14, -0x18, PT ;  /* 0xffffffe80e00780c */ /* 0x000fe40003f06270 */
[----:B------:R-:W-:-:S11]  /*0c20*/  LOP3.LUT R0, R0, 0x80000000, RZ, 0xc0, !PT ;  /* 0x8000000000007812 */ /* 0x000fd600078ec0ff */
[----:B------:R-:W-:Y:S05]  /*0c30*/  @!P0 BRA `(.L_x_22) ;  /* 0x0000000000688947 */ /* 0x000fea0003800000 */
[CCC-:B------:R-:W-:Y:S01]  /*0c40*/  FFMA.RZ R10, R19.reuse, R17.reuse, R16.reuse ;  /* 0x00000011130a7223 */ /* 0x1c0fe2000000c010 */
[C---:B------:R-:W-:Y:S02]  /*0c50*/  VIADD R13, R14.reuse, 0x20 ;  /* 0x000000200e0d7836 */ /* 0x040fe40000000000 */
[CCC-:B------:R-:W-:Y:S01]  /*0c60*/  FFMA.RM R11, R19.reuse, R17.reuse, R16.reuse ;  /* 0x00000011130b7223 */ /* 0x1c0fe20000004010 */
[----:B------:R-:W-:Y:S02]  /*0c70*/  ISETP.NE.AND P2, PT, R14, RZ, PT ;  /* 0x000000ff0e00720c */ /* 0x000fe40003f45270 */
[----:B------:R-:W-:Y:S01]  /*0c80*/  LOP3.LUT R12, R10, 0x7fffff, RZ, 0xc0, !PT ;  /* 0x007fffff0a0c7812 */ /* 0x000fe200078ec0ff */
[----:B------:R-:W-:Y:S01]  /*0c90*/  FFMA.RP R10, R19, R17, R16 ;  /* 0x00000011130a7223 */ /* 0x000fe20000008010 */
[----:B------:R-:W-:Y:S02]  /*0ca0*/  ISETP.NE.AND P1, PT, R14, RZ, PT ;  /* 0x000000ff0e00720c */ /* 0x000fe40003f25270 */
[----:B------:R-:W-:-:S02]  /*0cb0*/  LOP3.LUT R12, R12, 0x800000, RZ, 0xfc, !PT ;  /* 0x008000000c0c7812 */ /* 0x000fc400078efcff */
[----:B------:R-:W-:Y:S02]  /*0cc0*/  IADD3 R14, PT, PT, -R14, RZ, RZ ;  /* 0x000000ff0e0e7210 */ /* 0x000fe40007ffe1ff */
[----:B------:R-:W-:Y:S02]  /*0cd0*/  SHF.L.U32 R13, R12, R13, RZ ;  /* 0x0000000d0c0d7219 */ /* 0x000fe400000006ff */
[----:B------:R-:W-:Y:S02]  /*0ce0*/  FSETP.NEU.FTZ.AND P0, PT, R10, R11, PT ;  /* 0x0000000b0a00720b */ /* 0x000fe40003f1d000 */
[----:B------:R-:W-:Y:S02]  /*0cf0*/  SEL R11, R14, RZ, P2 ;  /* 0x000000ff0e0b7207 */ /* 0x000fe40001000000 */
[----:B------:R-:W-:Y:S02]  /*0d00*/  ISETP.NE.AND P1, PT, R13, RZ, P1 ;  /* 0x000000ff0d00720c */ /* 0x000fe40000f25270 */
[----:B------:R-:W-:-:S02]  /*0d10*/  SHF.R.U32.HI R11, RZ, R11, R12 ;  /* 0x0000000bff0b7219 */ /* 0x000fc4000001160c */
[----:B------:R-:W-:Y:S02]  /*0d20*/  PLOP3.LUT P0, PT, P0, P1, PT, 0xf8, 0x8f ;  /* 0x00000000008f781c */ /* 0x000fe40000703f70 */
[----:B------:R-:W-:Y:S02]  /*0d30*/  SHF.R.U32.HI R13, RZ, 0x1, R11 ;  /* 0x00000001ff0d7819 */ /* 0x000fe4000001160b */
[----:B------:R-:W-:-:S04]  /*0d40*/  SEL R10, RZ, 0x1, !P0 ;  /* 0x00000001ff0a7807 */ /* 0x000fc80004000000 */
[----:B------:R-:W-:-:S04]  /*0d50*/  LOP3.LUT R10, R10, 0x1, R13, 0xf8, !PT ;  /* 0x000000010a0a7812 */ /* 0x000fc800078ef80d */
[----:B------:R-:W-:-:S05]  /*0d60*/  LOP3.LUT R10, R10, R11, RZ, 0xc0, !PT ;  /* 0x0000000b0a0a7212 */ /* 0x000fca00078ec0ff */
[----:B------:R-:W-:-:S05]  /*0d70*/  IMAD.IADD R13, R13, 0x1, R10 ;  /* 0x000000010d0d7824 */ /* 0x000fca00078e020a */
[----:B------:R-:W-:Y:S01]  /*0d80*/  LOP3.LUT R0, R13, R0, RZ, 0xfc, !PT ;  /* 0x000000000d007212 */ /* 0x000fe200078efcff */
[----:B------:R-:W-:Y:S06]  /*0d90*/  BRA `(.L_x_22) ;  /* 0x0000000000107947 */ /* 0x000fec0003800000 */
.L_x_21:
[----:B------:R-:W-:-:S04]  /*0da0*/  LOP3.LUT R0, R0, 0x80000000, RZ, 0xc0, !PT ;  /* 0x8000000000007812 */ /* 0x000fc800078ec0ff */
[----:B------:R-:W-:Y:S01]  /*0db0*/  LOP3.LUT R0, R0, 0x7f800000, RZ, 0xfc, !PT ;  /* 0x7f80000000007812 */ /* 0x000fe200078efcff */
[----:B------:R-:W-:Y:S06]  /*0dc0*/  BRA `(.L_x_22) ;  /* 0x0000000000047947 */ /* 0x000fec0003800000 */
.L_x_20:
[----:B------:R-:W-:-:S07]  /*0dd0*/  IMAD R0, R13, 0x800000, R0 ;  /* 0x008000000d007824 */ /* 0x000fce00078e0200 */
.L_x_22:
[----:B------:R-:W-:Y:S05]  /*0de0*/  BSYNC.RECONVERGENT B2 ;  /* 0x0000000000027941 */ /* 0x000fea0003800200 */
.L_x_19:
[----:B------:R-:W-:Y:S05]  /*0df0*/  BRA `(.L_x_23) ;  /* 0x0000000000207947 */ /* 0x000fea0003800000 */
.L_x_18:
[----:B------:R-:W-:-:S04]  /*0e00*/  LOP3.LUT R0, R13, 0x80000000, R12, 0x48, !PT ;  /* 0x800000000d007812 */ /* 0x000fc800078e480c */
[----:B------:R-:W-:Y:S01]  /*0e10*/  LOP3.LUT R0, R0, 0x7f800000, RZ, 0xfc, !PT ;  /* 0x7f80000000007812 */ /* 0x000fe200078efcff */
[----:B------:R-:W-:Y:S06]  /*0e20*/  BRA `(.L_x_23) ;  /* 0x0000000000147947 */ /* 0x000fec0003800000 */
.L_x_17:
[----:B------:R-:W-:Y:S01]  /*0e30*/  LOP3.LUT R0, R13, 0x80000000, R12, 0x48, !PT ;  /* 0x800000000d007812 */ /* 0x000fe200078e480c */
[----:B------:R-:W-:Y:S06]  /*0e40*/  BRA `(.L_x_23) ;  /* 0x00000000000c7947 */ /* 0x000fec0003800000 */
.L_x_16:
[----:B------:R-:W0:Y:S01]  /*0e50*/  MUFU.RSQ R0, -QNAN ;  /* 0xffc0000000007908 */ /* 0x000e220000001400 */
[----:B------:R-:W-:Y:S05]  /*0e60*/  BRA `(.L_x_23) ;  /* 0x0000000000047947 */ /* 0x000fea0003800000 */
.L_x_15:
[----:B------:R-:W-:-:S07]  /*0e70*/  FADD.FTZ R0, R0, R3 ;  /* 0x0000000300007221 */ /* 0x000fce0000010000 */
.L_x_23:
[----:B------:R-:W-:Y:S05]  /*0e80*/  BSYNC.RECONVERGENT B1 ;  /* 0x0000000000017941 */ /* 0x000fea0003800200 */
.L_x_13:
[----:B------:R-:W-:Y:S02]  /*0e90*/  IMAD.MOV.U32 R10, RZ, RZ, R8 ;  /* 0x000000ffff0a7224 */ /* 0x000fe400078e0008 */
[----:B------:R-:W-:-:S04]  /*0ea0*/  IMAD.MOV.U32 R11, RZ, RZ, 0x0 ;  /* 0x00000000ff0b7424 */ /* 0x000fc800078e00ff */
[----:B0-----:R-:W-:Y:S05]  /*0eb0*/  RET.REL.NODEC R10 `(_Z14softmax_kernelPfiif) ;  /* 0xfffffff00a507950 */ /* 0x001fea0003c3ffff */
.L_x_24:
[----:B------:R-:W-:-:S00]  /*0ec0*/  BRA `(.L_x_24) ;  /* 0xfffffffc00fc7947 */ /* 0x000fc0000383ffff */
[----:B------:R-:W-:-:S00]  /*0ed0*/  NOP ;  /* 0x0000000000007918 */ /* 0x000fc00000000000 */
        /* <DEDUP_REMOVED lines=10> */
.L_x_29:


//--------------------- .text._Z13matmul_kernelPKfS0_Pfiii --------------------------
	.section	.text._Z13matmul_kernelPKfS0_Pfiii,"ax",@progbits
	.align	128
        .global         _Z13matmul_kernelPKfS0_Pfiii
        .type           _Z13matmul_kernelPKfS0_Pfiii,@function
        .size           _Z13matmul_kernelPKfS0_Pfiii,(.L_x_31 - _Z13matmul_kernelPKfS0_Pfiii)
        .other          _Z13matmul_kernelPKfS0_Pfiii,@"STO_CUDA_ENTRY STV_DEFAULT"
_Z13matmul_kernelPKfS0_Pfiii:
.text._Z13matmul_kernelPKfS0_Pfiii:
[----:B------:R-:W-:Y:S01]  /*0000*/  LDC R1, c[0x0][0x37c] ;  /* 0x0000df00ff017b82 */ /* 0x000fe20000000800 */
[----:B------:R-:W0:Y:S01]  /*0010*/  S2R R13, SR_TID.X ;  /* 0x00000000000d7919 */ /* 0x000e220000002100 */
[----:B------:R-:W1:Y:S01]  /*0020*/  LDCU UR10, c[0x0][0x39c] ;  /* 0x00007380ff0a77ac */ /* 0x000e620008000800 */
[----:B------:R-:W-:Y:S01]  /*0030*/  HFMA2 R21, -RZ, RZ, 0, 0 ;  /* 0x00000000ff157431 */ /* 0x000fe200000001ff */
[----:B------:R-:W0:Y:S01]  /*0040*/  S2R R0, SR_CTAID.X ;  /* 0x0000000000007919 */ /* 0x000e220000002500 */
[----:B------:R-:W0:Y:S01]  /*0050*/  LDCU UR4, c[0x0][0x360] ;  /* 0x00006c00ff0477ac */ /* 0x000e220008000800 */
[----:B------:R-:W2:Y:S01]  /*0060*/  S2R R4, SR_TID.Y ;  /* 0x0000000000047919 */ /* 0x000ea20000002200 */
[----:B------:R-:W2:Y:S01]  /*0070*/  LDCU UR5, c[0x0][0x364] ;  /* 0x00006c80ff0577ac */ /* 0x000ea20008000800 */
[----:B------:R-:W2:Y:S01]  /*0080*/  S2R R5, SR_CTAID.Y ;  /* 0x0000000000057919 */ /* 0x000ea20000002600 */
[----:B------:R-:W3:Y:S01]  /*0090*/  LDCU.64 UR8, c[0x0][0x358] ;  /* 0x00006b00ff0877ac */ /* 0x000ee20008000a00 */
[----:B-1----:R-:W-:Y:S01]  /*00a0*/  UISETP.GE.AND UP0, UPT, UR10, 0x1, UPT ;  /* 0x000000010a00788c */ /* 0x002fe2000bf06270 */
[----:B0-----:R-:W-:-:S02]  /*00b0*/  IMAD R3, R0, UR4, R13 ;  /* 0x0000000400037c24 */ /* 0x001fc4000f8e020d */
[----:B--2---:R-:W-:-:S06]  /*00c0*/  IMAD R2, R5, UR5, R4 ;  /* 0x0000000505027c24 */ /* 0x004fcc000f8e0204 */
[----:B---3--:R-:W-:Y:S05]  /*00d0*/  BRA.U !UP0, `(.L_x_25) ;  /* 0x0000000508387547 */ /* 0x008fea000b800000 */
[----:B------:R-:W0:Y:S01]  /*00e0*/  S2UR UR7, SR_CgaCtaId ;  /* 0x00000000000779c3 */ /* 0x000e220000008800 */
[----:B------:R-:W1:Y:S01]  /*00f0*/  LDCU UR11, c[0x0][0x3a0] ;  /* 0x00007400ff0b77ac */ /* 0x000e620008000800 */
[----:B------:R-:W-:Y:S01]  /*0100*/  MOV R0, R4 ;  /* 0x0000000400007202 */ /* 0x000fe20000000f00 */
[----:B------:R-:W-:Y:S01]  /*0110*/  IMAD R14, R2, UR10, R13 ;  /* 0x0000000a020e7c24 */ /* 0x000fe2000f8e020d */
[----:B------:R-:W-:Y:S01]  /*0120*/  MOV R21, RZ ;  /* 0x000000ff00157202 */ /* 0x000fe20000000f00 */
[----:B------:R-:W-:Y:S01]  /*0130*/  UMOV UR5, 0x400 ;  /* 0x0000040000057882 */ /* 0x000fe20000000000 */
[----:B------:R-:W-:Y:S02]  /*0140*/  UIADD3 UR4, UPT, UPT, UR10, 0xf, URZ ;  /* 0x0000000f0a047890 */ /* 0x000fe4000fffe0ff */
[----:B------:R-:W2:Y:S01]  /*0150*/  LDC R12, c[0x0][0x3a0] ;  /* 0x0000e800ff0c7b82 */ /* 0x000ea20000000800 */
[----:B------:R-:W-:Y:S02]  /*0160*/  UIADD3 UR6, UPT, UPT, UR5, 0x400, URZ ;  /* 0x0000040005067890 */ /* 0x000fe4000fffe0ff */
[----:B------:R-:W-:Y:S01]  /*0170*/  USHF.R.U32.HI UR4, URZ, 0x4, UR4 ;  /* 0x00000004ff047899 */ /* 0x000fe20008011604 */
[----:B------:R-:W3:Y:S03]  /*0180*/  LDCU.64 UR12, c[0x0][0x398] ;  /* 0x00007300ff0c77ac */ /* 0x000ee60008000a00 */
[----:B------:R-:W-:Y:S01]  /*0190*/  UIADD3 UR4, UPT, UPT, -UR4, URZ, URZ ;  /* 0x000000ff04047290 */ /* 0x000fe2000fffe1ff */
[----:B-1----:R-:W-:Y:S01]  /*01a0*/  IMAD R19, R0, UR11, R3 ;  /* 0x0000000b00137c24 */ /* 0x002fe2000f8e0203 */
[----:B0-----:R-:W-:-:S02]  /*01b0*/  ULEA UR5, UR7, UR5, 0x18 ;  /* 0x0000000507057291 */ /* 0x001fc4000f8ec0ff */
[----:B------:R-:W-:-:S04]  /*01c0*/  ULEA UR6, UR7, UR6, 0x18 ;  /* 0x0000000607067291 */ /* 0x000fc8000f8ec0ff */
[C---:B------:R-:W-:Y:S02]  /*01d0*/  LEA R16, R0.reuse, UR5, 0x6 ;  /* 0x0000000500107c11 */ /* 0x040fe4000f8e30ff */
[C---:B------:R-:W-:Y:S02]  /*01e0*/  LEA R15, R13.reuse, UR6, 0x2 ;  /* 0x000000060d0f7c11 */ /* 0x040fe4000f8e10ff */
[----:B------:R-:W-:Y:S02]  /*01f0*/  LEA R18, R13, R16, 0x2 ;  /* 0x000000100d127211 */ /* 0x000fe400078e10ff */
[----:B---3--:R-:W-:-:S07]  /*0200*/  LEA R17, R0, R15, 0x6 ;  /* 0x0000000f00117211 */ /* 0x008fce00078e30ff */
.L_x_26:
[----:B------:R-:W-:Y:S01]  /*0210*/  ISETP.GE.U32.AND P1, PT, R13, UR13, PT ;  /* 0x0000000d0d007c0c */ /* 0x000fe2000bf26070 */
[----:B------:R-:W-:Y:S01]  /*0220*/  HFMA2 R22, -RZ, RZ, 0, 0 ;  /* 0x00000000ff167431 */ /* 0x000fe200000001ff */
[----:B------:R-:W-:Y:S02]  /*0230*/  ISETP.GE.U32.AND P0, PT, R0, UR13, PT ;  /* 0x0000000d00007c0c */ /* 0x000fe4000bf06070 */
[----:B------:R-:W-:Y:S02]  /*0240*/  ISETP.GE.OR P1, PT, R2, UR12, P1 ;  /* 0x0000000c02007c0c */ /* 0x000fe40008f26670 */
[----:B--2---:R-:W-:Y:S02]  /*0250*/  ISETP.GE.OR P0, PT, R3, R12, P0 ;  /* 0x0000000c0300720c */ /* 0x004fe40000706670 */
[----:B------:R-:W-:-:S09]  /*0260*/  MOV R29, RZ ;  /* 0x000000ff001d7202 */ /* 0x000fd20000000f00 */
[----:B------:R-:W0:Y:S08]  /*0270*/  @!P1 LDC.64 R6, c[0x0][0x380] ;  /* 0x0000e000ff069b82 */ /* 0x000e300000000a00 */
[----:B------:R-:W1:Y:S01]  /*0280*/  @!P0 LDC.64 R4, c[0x0][0x388] ;  /* 0x0000e200ff048b82 */ /* 0x000e620000000a00 */
[----:B0-----:R-:W-:-:S05]  /*0290*/  @!P1 IMAD.WIDE.U32 R6, R14, 0x4, R6 ;  /* 0x000000040e069825 */ /* 0x001fca00078e0006 */
[----:B------:R-:W2:Y:S01]  /*02a0*/  @!P1 LDG.E R29, desc[UR8][R6.64] ;  /* 0x00000008061d9981 */ /* 0x000ea2000c1e1900 */
[----:B-1----:R-:W-:-:S05]  /*02b0*/  @!P0 IMAD.WIDE.U32 R24, R19, 0x4, R4 ;  /* 0x0000000413188825 */ /* 0x002fca00078e0004 */
[----:B------:R-:W3:Y:S01]  /*02c0*/  @!P0 LDG.E R22, desc[UR8][R24.64] ;  /* 0x0000000818168981 */ /* 0x000ee2000c1e1900 */
[----:B------:R-:W-:-:S04]  /*02d0*/  UIADD3 UR4, UPT, UPT, UR4, 0x1, URZ ;  /* 0x0000000104047890 */ /* 0x000fc8000fffe0ff */
[----:B------:R-:W-:Y:S01]  /*02e0*/  UISETP.NE.AND UP0, UPT, UR4, URZ, UPT ;  /* 0x000000ff0400728c */ /* 0x000fe2000bf05270 */
[----:B------:R-:W-:Y:S02]  /*02f0*/  IADD3 R0, PT, PT, R0, 0x10, RZ ;  /* 0x0000001000007810 */ /* 0x000fe40007ffe0ff */
[----:B------:R-:W-:Y:S02]  /*0300*/  IADD3 R13, PT, PT, R13, 0x10, RZ ;  /* 0x000000100d0d7810 */ /* 0x000fe40007ffe0ff */
[----:B------:R-:W-:Y:S02]  /*0310*/  IADD3 R14, PT, PT, R14, 0x10, RZ ;  /* 0x000000100e0e7810 */ /* 0x000fe40007ffe0ff */
[----:B------:R-:W-:Y:S01]  /*0320*/  LEA R19, R12, R19, 0x4 ;  /* 0x000000130c137211 */ /* 0x000fe200078e20ff */
[----:B--2---:R-:W-:Y:S04]  /*0330*/  STS [R18], R29 ;  /* 0x0000001d12007388 */ /* 0x004fe80000000800 */
[----:B---3--:R-:W-:Y:S01]  /*0340*/  STS [R17], R22 ;  /* 0x0000001611007388 */ /* 0x008fe20000000800 */
[----:B------:R-:W-:Y:S06]  /*0350*/  BAR.SYNC.DEFER_BLOCKING 0x0 ;  /* 0x0000000000007b1d */ /* 0x000fec0000010000 */
[----:B------:R-:W-:Y:S04]  /*0360*/  LDS R28, [R15] ;  /* 0x000000000f1c7984 */ /* 0x000fe80000000800 */
[----:B------:R-:W0:Y:S04]  /*0370*/  LDS.128 R8, [R16] ;  /* 0x0000000010087984 */ /* 0x000e280000000c00 */
[----:B------:R-:W1:Y:S04]  /*0380*/  LDS R29, [R15+0x40] ;  /* 0x000040000f1d7984 */ /* 0x000e680000000800 */
[----:B------:R-:W2:Y:S04]  /*0390*/  LDS R27, [R15+0x80] ;  /* 0x000080000f1b7984 */ /* 0x000ea80000000800 */
[----:B------:R-:W3:Y:S04]  /*03a0*/  LDS R26, [R15+0xc0] ;  /* 0x0000c0000f1a7984 */ /* 0x000ee80000000800 */
[----:B------:R-:W-:Y:S04]  /*03b0*/  LDS R23, [R15+0x100] ;  /* 0x000100000f177984 */ /* 0x000fe80000000800 */
[----:B------:R-:W4:Y:S04]  /*03c0*/  LDS.128 R4, [R16+0x10] ;  /* 0x0000100010047984 */ /* 0x000f280000000c00 */
[----:B------:R-:W5:Y:S04]  /*03d0*/  LDS R20, [R15+0x140] ;  /* 0x000140000f147984 */ /* 0x000f680000000800 */
[----:B------:R-:W5:Y:S04]  /*03e0*/  LDS R25, [R15+0x180] ;  /* 0x000180000f197984 */ /* 0x000f680000000800 */
[----:B------:R-:W5:Y:S04]  /*03f0*/  LDS R22, [R15+0x1c0] ;  /* 0x0001c0000f167984 */ /* 0x000f680000000800 */
[----:B------:R-:W-:Y:S01]  /*0400*/  LDS R24, [R15+0x240] ;  /* 0x000240000f187984 */ /* 0x000fe20000000800 */
[----:B0-----:R-:W-:-:S03]  /*0410*/  FFMA R8, R8, R28, R21 ;  /* 0x0000001c08087223 */ /* 0x001fc60000000015 */
[----:B------:R-:W-:Y:S01]  /*0420*/  LDS R21, [R15+0x200] ;  /* 0x000200000f157984 */ /* 0x000fe20000000800 */
[----:B-1----:R-:W-:-:S04]  /*0430*/  FFMA R8, R29, R9, R8 ;  /* 0x000000091d087223 */ /* 0x002fc80000000008 */
[----:B--2---:R-:W-:-:S04]  /*0440*/  FFMA R27, R27, R10, R8 ;  /* 0x0000000a1b1b7223 */ /* 0x004fc80000000008 */
[----:B---3--:R-:W-:Y:S02]  /*0450*/  FFMA R27, R26, R11, R27 ;  /* 0x0000000b1a1b7223 */ /* 0x008fe4000000001b */
[----:B------:R-:W0:Y:S02]  /*0460*/  LDS.128 R8, [R16+0x20] ;  /* 0x0000200010087984 */ /* 0x000e240000000c00 */
[----:B----4-:R-:W-:-:S04]  /*0470*/  FFMA R23, R4, R23, R27 ;  /* 0x0000001704177223 */ /* 0x010fc8000000001b */
[----:B-----5:R-:W-:Y:S02]  /*0480*/  FFMA R20, R20, R5, R23 ;  /* 0x0000000514147223 */ /* 0x020fe40000000017 */
[----:B------:R-:W1:Y:S02]  /*0490*/  LDS R23, [R15+0x280] ;  /* 0x000280000f177984 */ /* 0x000e640000000800 */
[----:B------:R-:W-:Y:S02]  /*04a0*/  FFMA R25, R25, R6, R20 ;  /* 0x0000000619197223 */ /* 0x000fe40000000014 */
[----:B------:R-:W2:Y:S02]  /*04b0*/  LDS R20, [R15+0x2c0] ;  /* 0x0002c0000f147984 */ /* 0x000ea40000000800 */
[----:B------:R-:W-:Y:S02]  /*04c0*/  FFMA R27, R22, R7, R25 ;  /* 0x00000007161b7223 */ /* 0x000fe40000000019 */
[----:B------:R-:W-:Y:S04]  /*04d0*/  LDS R25, [R15+0x300] ;  /* 0x000300000f197984 */ /* 0x000fe80000000800 */
[----:B------:R-:W3:Y:S04]  /*04e0*/  LDS.128 R4, [R16+0x30] ;  /* 0x0000300010047984 */ /* 0x000ee80000000c00 */
[----:B------:R-:W4:Y:S01]  /*04f0*/  LDS R22, [R15+0x340] ;  /* 0x000340000f167984 */ /* 0x000f220000000800 */
[----:B0-----:R-:W-:-:S03]  /*0500*/  FFMA R27, R8, R21, R27 ;  /* 0x00000015081b7223 */ /* 0x001fc6000000001b */
[----:B------:R-:W0:Y:S04]  /*0510*/  LDS R21, [R15+0x380] ;  /* 0x000380000f157984 */ /* 0x000e280000000800 */
[----:B------:R-:W5:Y:S01]  /*0520*/  LDS R8, [R15+0x3c0] ;  /* 0x0003c0000f087984 */ /* 0x000f620000000800 */
[----:B------:R-:W-:-:S04]  /*0530*/  FFMA R24, R24, R9, R27 ;  /* 0x0000000918187223 */ /* 0x000fc8000000001b */
[----:B-1----:R-:W-:-:S04]  /*0540*/  FFMA R23, R23, R10, R24 ;  /* 0x0000000a17177223 */ /* 0x002fc80000000018 */
[----:B--2---:R-:W-:-:S04]  /*0550*/  FFMA R11, R20, R11, R23 ;  /* 0x0000000b140b7223 */ /* 0x004fc80000000017 */
[----:B---3--:R-:W-:-:S04]  /*0560*/  FFMA R11, R4, R25, R11 ;  /* 0x00000019040b7223 */ /* 0x008fc8000000000b */
[----:B----4-:R-:W-:-:S04]  /*0570*/  FFMA R22, R22, R5, R11 ;  /* 0x0000000516167223 */ /* 0x010fc8000000000b */
[----:B0-----:R-:W-:-:S04]  /*0580*/  FFMA R21, R21, R6, R22 ;  /* 0x0000000615157223 */ /* 0x001fc80000000016 */
[----:B-----5:R-:W-:Y:S01]  /*0590*/  FFMA R21, R8, R7, R21 ;  /* 0x0000000708157223 */ /* 0x020fe20000000015 */
[----:B------:R-:W-:Y:S06]  /*05a0*/  BAR.SYNC.DEFER_BLOCKING 0x0 ;  /* 0x0000000000007b1d */ /* 0x000fec0000010000 */
[----:B------:R-:W-:Y:S05]  /*05b0*/  BRA.U UP0, `(.L_x_26) ;  /* 0xfffffffd00147547 */ /* 0x000fea000b83ffff */
.L_x_25:
[----:B------:R-:W0:Y:S01]  /*05c0*/  LDCU UR4, c[0x0][0x398] ;  /* 0x00007300ff0477ac */ /* 0x000e220008000800 */
[----:B------:R-:W1:Y:S01]  /*05d0*/  LDCU UR5, c[0x0][0x3a0] ;  /* 0x00007400ff0577ac */ /* 0x000e620008000800 */
[----:B0-----:R-:W-:-:S04]  /*05e0*/  ISETP.GE.AND P0, PT, R2, UR4, PT ;  /* 0x0000000402007c0c */ /* 0x001fc8000bf06270 */
[----:B-1----:R-:W-:-:S13]  /*05f0*/  ISETP.GE.OR P0, PT, R3, UR5, P0 ;  /* 0x0000000503007c0c */ /* 0x002fda0008706670 */
[----:B------:R-:W-:Y:S05]  /*0600*/  @P0 EXIT ;  /* 0x000000000000094d */ /* 0x000fea0003800000 */
[----:B------:R-:W0:Y:S01]  /*0610*/  LDC.64 R4, c[0x0][0x390] ;  /* 0x0000e400ff047b82 */ /* 0x000e220000000a00 */
[----:B------:R-:W-:-:S04]  /*0620*/  IMAD R3, R2, UR5, R3 ;  /* 0x0000000502037c24 */ /* 0x000fc8000f8e0203 */
[----:B0-----:R-:W-:-:S05]  /*0630*/  IMAD.WIDE R2, R3, 0x4, R4 ;  /* 0x0000000403027825 */ /* 0x001fca00078e0204 */
[----:B------:R-:W-:Y:S01]  /*0640*/  STG.E desc[UR8][R2.64], R21 ;  /* 0x0000001502007986 */ /* 0x000fe2000c101908 */
[----:B------:R-:W-:Y:S05]  /*0650*/  EXIT ;  /* 0x000000000000794d */ /* 0x000fea0003800000 */
.L_x_27:
        /* <DEDUP_REMOVED lines=10> */
.L_x_31:


//--------------------- .text._Z12trans_kernelPKfPfii --------------------------
	.section	.text._Z12trans_kernelPKfPfii,"ax",@progbits
	.align	128
        .global         _Z12trans_kernelPKfPfii
        .type           _Z12trans_kernelPKfPfii,@function
        .size           _Z12trans_kernelPKfPfii,(.L_x_32 - _Z12trans_kernelPKfPfii)
        .other          _Z12trans_kernelPKfPfii,@"STO_CUDA_ENTRY STV_DEFAULT"
_Z12trans_kernelPKfPfii:
.text._Z12trans_kernelPKfPfii:
[----:B------:R-:W-:Y:S01]  /*0000*/  LDC R1, c[0x0][0x37c] ;  /* 0x0000df00ff017b82 */ /* 0x000fe20000000800 */
[----:B------:R-:W0:Y:S01]  /*0010*/  S2R R7, SR_TID.Y ;  /* 0x0000000000077919 */ /* 0x000e220000002200 */
[----:B------:R-:W1:Y:S01]  /*0020*/  LDCU UR4, c[0x0][0x360] ;  /* 0x00006c00ff0477ac */ /* 0x000e620008000800 */
[----:B------:R-:W0:Y:S01]  /*0030*/  S2R R2, SR_CTAID.Y ;  /* 0x0000000000027919 */ /* 0x000e220000002600 */
[----:B------:R-:W0:Y:S01]  /*0040*/  LDCU UR5, c[0x0][0x364] ;  /* 0x00006c80ff0577ac */ /* 0x000e220008000800 */
[----:B------:R-:W1:Y:S01]  /*0050*/  S2R R0, SR_TID.X ;  /* 0x0000000000007919 */ /* 0x000e620000002100 */
[----:B------:R-:W2:Y:S01]  /*0060*/  LDCU.64 UR6, c[0x0][0x390] ;  /* 0x00007200ff0677ac */ /* 0x000ea20008000a00 */
[----:B------:R-:W1:Y:S01]  /*0070*/  S2R R3, SR_CTAID.X ;  /* 0x0000000000037919 */ /* 0x000e620000002500 */
[----:B0-----:R-:W-:-:S05]  /*0080*/  IMAD R7, R2, UR5, R7 ;  /* 0x0000000502077c24 */ /* 0x001fca000f8e0207 */
[----:B--2---:R-:W-:Y:S01]  /*0090*/  ISETP.GE.AND P0, PT, R7, UR6, PT ;  /* 0x0000000607007c0c */ /* 0x004fe2000bf06270 */
[----:B-1----:R-:W-:-:S05]  /*00a0*/  IMAD R0, R3, UR4, R0 ;  /* 0x0000000403007c24 */ /* 0x002fca000f8e0200 */
[----:B------:R-:W-:-:S13]  /*00b0*/  ISETP.GE.OR P0, PT, R0, UR7, P0 ;  /* 0x0000000700007c0c */ /* 0x000fda0008706670 */
[----:B------:R-:W-:Y:S05]  /*00c0*/  @P0 EXIT ;  /* 0x000000000000094d */ /* 0x000fea0003800000 */
[----:B------:R-:W0:Y:S01]  /*00d0*/  LDC.64 R2, c[0x0][0x380] ;  /* 0x0000e000ff027b82 */ /* 0x000e220000000a00 */
[----:B------:R-:W1:Y:S01]  /*00e0*/  LDCU.64 UR4, c[0x0][0x358] ;  /* 0x00006b00ff0477ac */ /* 0x000e620008000a00 */
[----:B------:R-:W-:-:S04]  /*00f0*/  IMAD R5, R7, UR7, R0 ;  /* 0x0000000707057c24 */ /* 0x000fc8000f8e0200 */
[----:B0-----:R-:W-:Y:S02]  /*0100*/  IMAD.WIDE R2, R5, 0x4, R2 ;  /* 0x0000000405027825 */ /* 0x001fe400078e0202 */
[----:B------:R-:W0:Y:S04]  /*0110*/  LDC.64 R4, c[0x0][0x388] ;  /* 0x0000e200ff047b82 */ /* 0x000e280000000a00 */
[----:B-1----:R-:W2:Y:S01]  /*0120*/  LDG.E R3, desc[UR4][R2.64] ;  /* 0x0000000402037981 */ /* 0x002ea2000c1e1900 */
[----:B------:R-:W-:-:S04]  /*0130*/  IMAD R7, R0, UR6, R7 ;  /* 0x0000000600077c24 */ /* 0x000fc8000f8e0207 */
[----:B0-----:R-:W-:-:S05]  /*0140*/  IMAD.WIDE R4, R7, 0x4, R4 ;  /* 0x0000000407047825 */ /* 0x001fca00078e0204 */
[----:B--2---:R-:W-:Y:S01]  /*0150*/  STG.E desc[UR4][R4.64], R3 ;  /* 0x0000000304007986 */ /* 0x004fe2000c101904 */
[----:B------:R-:W-:Y:S05]  /*0160*/  EXIT ;  /* 0x000000000000794d */ /* 0x000fea0003800000 */
.L_x_28:
        /* <DEDUP_REMOVED lines=9> */
.L_x_32:


//--------------------- .nv.shared._Z14softmax_kernelPfiif --------------------------
	.section	.nv.shared._Z14softmax_kernelPfiif,"aw",@nobits
	.sectionflags	@""
	.align	4
.nv.shared._Z14softmax_kernelPfiif:
	.zero		3072


//--------------------- .nv.shared.reserved.0     --------------------------
	.section	.nv.shared.reserved.0,"aw",@nobits
	.weak		__nv_reservedSMEM_offset_0_alias
	.size		__nv_reservedSMEM_offset_0_alias, 0, 64
	.other		__nv_reservedSMEM_offset_0_alias,@"STO_CUDA_RESERVED_SHARED STV_DEFAULT"
__nv_reservedSMEM_offset_0_alias:
	.zero		0
	.zero		64


//--------------------- .nv.shared._Z13matmul_kernelPKfS0_Pfiii --------------------------
	.section	.nv.shared._Z13matmul_kernelPKfS0_Pfiii,"aw",@nobits
	.sectionflags	@""
	.align	4
.nv.shared._Z13matmul_kernelPKfS0_Pfiii:
	.zero		3072


//--------------------- .nv.constant0._Z14softmax_kernelPfiif --------------------------
	.section	.nv.constant0._Z14softmax_kernelPfiif,"a",@progbits
	.sectionflags	@""
	.align	4
.nv.constant0._Z14softmax_kernelPfiif:
	.zero		916


//--------------------- .nv.constant0._Z13matmul_kernelPKfS0_Pfiii --------------------------
	.section	.nv.constant0._Z13matmul_kernelPKfS0_Pfiii,"a",@progbits
	.sectionflags	@""
	.align	4
.nv.constant0._Z13matmul_kernelPKfS0_Pfiii:
	.zero		932


//--------------------- .nv.constant0._Z12trans_kernelPKfPfii --------------------------
	.section	.nv.constant0._Z12trans_kernelPKfPfii,"a",@progbits
	.sectionflags	@""
	.align	4
.nv.constant0._Z12trans_kernelPKfPfii:
	.zero		920


//--------------------- SYMBOLS --------------------------

	.type		.nv.reservedSmem.offset0,@object
	.size		.nv.reservedSmem.offset0,0x4
	.type		.nv.reservedSmem.cap,@object
	.size		.nv.reservedSmem.cap,0x4
